// auto-generated by cutlass_sweep.gemm — config: {"arch": "sm_90", "cluster_m": 1, "cluster_n": 1, "dtype": "fp16", "dtype_b": "fp16", "layout": "nt", "stages": 0, "tile_k": 16, "tile_m": 192, "tile_n": 224}
#include "cutlass/cutlass.h"
#include "cutlass/gemm/collective/collective_builder.hpp"
#include "cutlass/gemm/device/gemm_universal_adapter.h"
#include "cutlass/gemm/kernel/gemm_universal.hpp"
#include "cutlass/epilogue/collective/collective_builder.hpp"

using ElemA = cutlass::half_t;
using ElemB = cutlass::half_t;
using ElemCD = cutlass::half_t;
using Acc  = float;
using TileShape    = cute::Shape<cute::_192, cute::_224, cute::_16>;
using ClusterShape = cute::Shape<cute::_1, cute::_1, cute::_1>;

using CollectiveEpilogue = typename cutlass::epilogue::collective::CollectiveBuilder<
    cutlass::arch::Sm90, cutlass::arch::OpClassTensorOp,
    TileShape, ClusterShape,
    cutlass::epilogue::collective::EpilogueTileAuto,
    Acc, Acc,
    ElemCD, cutlass::layout::RowMajor, 128 / cutlass::sizeof_bits<ElemCD>::value,
    ElemCD, cutlass::layout::RowMajor, 128 / cutlass::sizeof_bits<ElemCD>::value,
    cutlass::epilogue::collective::EpilogueScheduleAuto
  >::CollectiveOp;

using CollectiveMainloop = typename cutlass::gemm::collective::CollectiveBuilder<
    cutlass::arch::Sm90, cutlass::arch::OpClassTensorOp,
    ElemA, cutlass::layout::RowMajor, 128 / cutlass::sizeof_bits<ElemA>::value,
    ElemB, cutlass::layout::ColumnMajor, 128 / cutlass::sizeof_bits<ElemB>::value,
    Acc,
    TileShape, ClusterShape,
    cutlass::gemm::collective::StageCountAutoCarveout<static_cast<int>(sizeof(typename CollectiveEpilogue::SharedStorage))>,
    cutlass::gemm::collective::KernelScheduleAuto
  >::CollectiveOp;

using GemmKernel = cutlass::gemm::kernel::GemmUniversal<
    cute::Shape<int,int,int,int>,
    CollectiveMainloop,
    CollectiveEpilogue
>;
using Gemm = cutlass::gemm::device::GemmUniversalAdapter<GemmKernel>;

// Force the device kernel symbol into the cubin without needing a host main.
auto* _anchor = &cutlass::device_kernel<GemmKernel>;


// ===== COMPILED SASS (sm_90a) =====

	.target	sm_90a

	.elftype	@"ET_EXEC"


//--------------------- .note.nv.tkinfo           --------------------------
	.section	.note.nv.tkinfo,"",@"SHT_NOTE"
	.sectionflags	@"SHF_NOTE_NV_TKINFO"
	.tkinfo
        /*0018*/ 	.word	0x00000002
        /*0030*/ 	.string	""
        /*0030*/ 	.string	"ptxas"
        /*0030*/ 	.string	"Cuda compilation tools, release 13.0, V13.0.88"
        /*0030*/ 	.string	"Build cuda_13.0.r13.0/compiler.36424714_0"
        /*0030*/ 	.string	"-arch sm_90a -m 64 "



//--------------------- .note.nv.cuinfo           --------------------------
	.section	.note.nv.cuinfo,"",@"SHT_NOTE"
	.sectionflags	@"SHF_NOTE_NV_CUINFO"
        /*0018*/ 	.short	0x0002
        /*001a*/ 	.short	0x005a
        /*001c*/ 	.short	0x0082
	.zero		2


//--------------------- .nv.info                  --------------------------
	.section	.nv.info,"",@"SHT_CUDA_INFO"
	.align	4


	//----- nvinfo : EIATTR_REGCOUNT
	.align		4
        /*0000*/ 	.byte	0x04, 0x2f
        /*0002*/ 	.short	(.L_15 - .L_14)
	.align		4
.L_14:
        /*0004*/ 	.word	index@(_ZN7cutlass13device_kernelINS_4gemm6kernel13GemmUniversalIN4cute5tupleIJiiiiEEENS1_10collective13CollectiveMmaINS1_34MainloopSm90TmaGmmaWarpSpecializedILi17ENS5_IJNS4_1CILi1EEESB_SB_EEENS1_35KernelTmaWarpSpecializedCooperativeEEENS5_IJNSA_ILi192EEENSA_ILi224EEENSA_ILi16EEEEEENS_6half_tENS5_IJlSB_lEEESJ_SK_NS4_8TiledMMAINS4_8MMA_AtomIJNS4_4SM904GMMA25MMA_64x32x16_F32F16F16_SSILNSO_5MajorE0ELSQ_0ELNSO_7ScaleInE1ELSR_1EEEEEENS4_6LayoutINS5_IJNSA_ILi2EEESB_SB_EEENS5_IJSB_NSA_ILi0EEESX_EEEEENS5_IJNS4_10UnderscoreES10_S10_EEEEENS4_13SM90_TMA_LOADENS4_14ComposedLayoutINS4_7SwizzleILi1ELi4ELi3EEENS4_18smem_ptr_flag_bitsILi16EEENSU_INS5_IJNSA_ILi8EEESH_EEENS5_IJSH_SB_EEEEEEEvNS4_8identityES13_S1D_vS1E_EENS_8epilogue10collective6detail29Sm90TmaWarpSpecializedAdapterINS1H_15DefaultEpilogueISJ_SK_SK_NS1G_6thread17LinearCombinationISJ_Li1EffLNS1L_9ScaleType4KindE0ELNS_15FloatRoundStyleE2ESJ_EENS1_15EpilogueDefaultEEEEEvvEEEEvNT_6ParamsE)
        /*0008*/ 	.word	0x000000a8


	//----- nvinfo : EIATTR_FRAME_SIZE
	.align		4
.L_15:
        /*000c*/ 	.byte	0x04, 0x11
        /*000e*/ 	.short	(.L_17 - .L_16)
	.align		4
.L_16:
        /*0010*/ 	.word	index@(_ZN7cutlass13device_kernelINS_4gemm6kernel13GemmUniversalIN4cute5tupleIJiiiiEEENS1_10collective13CollectiveMmaINS1_34MainloopSm90TmaGmmaWarpSpecializedILi17ENS5_IJNS4_1CILi1EEESB_SB_EEENS1_35KernelTmaWarpSpecializedCooperativeEEENS5_IJNSA_ILi192EEENSA_ILi224EEENSA_ILi16EEEEEENS_6half_tENS5_IJlSB_lEEESJ_SK_NS4_8TiledMMAINS4_8MMA_AtomIJNS4_4SM904GMMA25MMA_64x32x16_F32F16F16_SSILNSO_5MajorE0ELSQ_0ELNSO_7ScaleInE1ELSR_1EEEEEENS4_6LayoutINS5_IJNSA_ILi2EEESB_SB_EEENS5_IJSB_NSA_ILi0EEESX_EEEEENS5_IJNS4_10UnderscoreES10_S10_EEEEENS4_13SM90_TMA_LOADENS4_14ComposedLayoutINS4_7SwizzleILi1ELi4ELi3EEENS4_18smem_ptr_flag_bitsILi16EEENSU_INS5_IJNSA_ILi8EEESH_EEENS5_IJSH_SB_EEEEEEEvNS4_8identityES13_S1D_vS1E_EENS_8epilogue10collective6detail29Sm90TmaWarpSpecializedAdapterINS1H_15DefaultEpilogueISJ_SK_SK_NS1G_6thread17LinearCombinationISJ_Li1EffLNS1L_9ScaleType4KindE0ELNS_15FloatRoundStyleE2ESJ_EENS1_15EpilogueDefaultEEEEEvvEEEEvNT_6ParamsE)
        /*0014*/ 	.word	0x000000e8


	//----- nvinfo : EIATTR_MIN_STACK_SIZE
	.align		4
.L_17:
        /*0018*/ 	.byte	0x04, 0x12
        /*001a*/ 	.short	(.L_19 - .L_18)
	.align		4
.L_18:
        /*001c*/ 	.word	index@(_ZN7cutlass13device_kernelINS_4gemm6kernel13GemmUniversalIN4cute5tupleIJiiiiEEENS1_10collective13CollectiveMmaINS1_34MainloopSm90TmaGmmaWarpSpecializedILi17ENS5_IJNS4_1CILi1EEESB_SB_EEENS1_35KernelTmaWarpSpecializedCooperativeEEENS5_IJNSA_ILi192EEENSA_ILi224EEENSA_ILi16EEEEEENS_6half_tENS5_IJlSB_lEEESJ_SK_NS4_8TiledMMAINS4_8MMA_AtomIJNS4_4SM904GMMA25MMA_64x32x16_F32F16F16_SSILNSO_5MajorE0ELSQ_0ELNSO_7ScaleInE1ELSR_1EEEEEENS4_6LayoutINS5_IJNSA_ILi2EEESB_SB_EEENS5_IJSB_NSA_ILi0EEESX_EEEEENS5_IJNS4_10UnderscoreES10_S10_EEEEENS4_13SM90_TMA_LOADENS4_14ComposedLayoutINS4_7SwizzleILi1ELi4ELi3EEENS4_18smem_ptr_flag_bitsILi16EEENSU_INS5_IJNSA_ILi8EEESH_EEENS5_IJSH_SB_EEEEEEEvNS4_8identityES13_S1D_vS1E_EENS_8epilogue10collective6detail29Sm90TmaWarpSpecializedAdapterINS1H_15DefaultEpilogueISJ_SK_SK_NS1G_6thread17LinearCombinationISJ_Li1EffLNS1L_9ScaleType4KindE0ELNS_15FloatRoundStyleE2ESJ_EENS1_15EpilogueDefaultEEEEEvvEEEEvNT_6ParamsE)
        /*0020*/ 	.word	0x000000e8
.L_19:


//--------------------- .nv.compat                --------------------------
	.section	.nv.compat,"",@"SHT_CUDA_COMPAT_INFO"
	.align	4
        /*0000*/ 	.byte	0x02, 0x09, 0x01, 0x00, 0x02, 0x02, 0x04, 0x00, 0x02, 0x05, 0x05, 0x00, 0x03, 0x07, 0x01, 0x01
        /*0010*/ 	.byte	0x02, 0x03, 0x01, 0x00, 0x02, 0x06, 0x01, 0x00, 0x04, 0x0b, 0x08, 0x00, 0x00, 0x00, 0x00, 0x00
        /*0020*/ 	.byte	0x00, 0x00, 0x00, 0x00


//--------------------- .nv.info._ZN7cutlass13device_kernelINS_4gemm6kernel13GemmUniversalIN4cute5tupleIJiiiiEEENS1_10collective13CollectiveMmaINS1_34MainloopSm90TmaGmmaWarpSpecializedILi17ENS5_IJNS4_1CILi1EEESB_SB_EEENS1_35KernelTmaWarpSpecializedCooperativeEEENS5_IJNSA_ILi192EEENSA_ILi224EEENSA_ILi16EEEEEENS_6half_tENS5_IJlSB_lEEESJ_SK_NS4_8TiledMMAINS4_8MMA_AtomIJNS4_4SM904GMMA25MMA_64x32x16_F32F16F16_SSILNSO_5MajorE0ELSQ_0ELNSO_7ScaleInE1ELSR_1EEEEEENS4_6LayoutINS5_IJNSA_ILi2EEESB_SB_EEENS5_IJSB_NSA_ILi0EEESX_EEEEENS5_IJNS4_10UnderscoreES10_S10_EEEEENS4_13SM90_TMA_LOADENS4_14ComposedLayoutINS4_7SwizzleILi1ELi4ELi3EEENS4_18smem_ptr_flag_bitsILi16EEENSU_INS5_IJNSA_ILi8EEESH_EEENS5_IJSH_SB_EEEEEEEvNS4_8identityES13_S1D_vS1E_EENS_8epilogue10collective6detail29Sm90TmaWarpSpecializedAdapterINS1H_15DefaultEpilogueISJ_SK_SK_NS1G_6thread17LinearCombinationISJ_Li1EffLNS1L_9ScaleType4KindE0ELNS_15FloatRoundStyleE2ESJ_EENS1_15EpilogueDefaultEEEEEvvEEEEvNT_6ParamsE --------------------------
	.section	.nv.info._ZN7cutlass13device_kernelINS_4gemm6kernel13GemmUniversalIN4cute5tupleIJiiiiEEENS1_10collective13CollectiveMmaINS1_34MainloopSm90TmaGmmaWarpSpecializedILi17ENS5_IJNS4_1CILi1EEESB_SB_EEENS1_35KernelTmaWarpSpecializedCooperativeEEENS5_IJNSA_ILi192EEENSA_ILi224EEENSA_ILi16EEEEEENS_6half_tENS5_IJlSB_lEEESJ_SK_NS4_8TiledMMAINS4_8MMA_AtomIJNS4_4SM904GMMA25MMA_64x32x16_F32F16F16_SSILNSO_5MajorE0ELSQ_0ELNSO_7ScaleInE1ELSR_1EEEEEENS4_6LayoutINS5_IJNSA_ILi2EEESB_SB_EEENS5_IJSB_NSA_ILi0EEESX_EEEEENS5_IJNS4_10UnderscoreES10_S10_EEEEENS4_13SM90_TMA_LOADENS4_14ComposedLayoutINS4_7SwizzleILi1ELi4ELi3EEENS4_18smem_ptr_flag_bitsILi16EEENSU_INS5_IJNSA_ILi8EEESH_EEENS5_IJSH_SB_EEEEEEEvNS4_8identityES13_S1D_vS1E_EENS_8epilogue10collective6detail29Sm90TmaWarpSpecializedAdapterINS1H_15DefaultEpilogueISJ_SK_SK_NS1G_6thread17LinearCombinationISJ_Li1EffLNS1L_9ScaleType4KindE0ELNS_15FloatRoundStyleE2ESJ_EENS1_15EpilogueDefaultEEEEEvvEEEEvNT_6ParamsE,"",@"SHT_CUDA_INFO"
	.sectionflags	@""
	.align	4


	//----- nvinfo : EIATTR_CUDA_API_VERSION
	.align		4
        /*0000*/ 	.byte	0x04, 0x37
        /*0002*/ 	.short	(.L_21 - .L_20)
.L_20:
        /*0004*/ 	.word	0x00000082


	//----- nvinfo : EIATTR_KPARAM_INFO
	.align		4
.L_21:
        /*0008*/ 	.byte	0x04, 0x17
        /*000a*/ 	.short	(.L_23 - .L_22)
.L_22:
        /*000c*/ 	.word	0x00000000
        /*0010*/ 	.short	0x0000
        /*0012*/ 	.short	0x0070
        /*0014*/ 	.byte	0x00, 0xf0, 0x01, 0x10


	//----- nvinfo : EIATTR_SPARSE_MMA_MASK
	.align		4
.L_23:
        /*0018*/ 	.byte	0x03, 0x50
        /*001a*/ 	.short	0x0000


	//----- nvinfo : EIATTR_MAXREG_COUNT
	.align		4
        /*001c*/ 	.byte	0x03, 0x1b
        /*001e*/ 	.short	0x00a8


	//----- nvinfo : EIATTR_NUM_BARRIERS
	.align		4
        /*0020*/ 	.byte	0x02, 0x4c
        /*0022*/ 	.byte	0x01
	.zero		1


	//----- nvinfo : EIATTR_EXTERNS
	.align		4
        /*0024*/ 	.byte	0x04, 0x0f
        /*0026*/ 	.short	(.L_25 - .L_24)


	//   ....[0]....
	.align		4
.L_24:
        /*0028*/ 	.word	index@(__assertfail)


	//----- nvinfo : EIATTR_ANNOTATIONS
	.align		4
.L_25:
        /*002c*/ 	.byte	0x04, 0x55
        /*002e*/ 	.short	(.L_27 - .L_26)


	//   ....[0]....
.L_26:
        /*0030*/ 	.word	0x00000001
        /*0034*/ 	.byte	0x80, 0x07, 0x00, 0x00, 0x01, 0x00, 0x00, 0x00, 0xa0, 0x07, 0x00, 0x00, 0x01, 0x00, 0x00, 0x00
        /* <DEDUP_REMOVED lines=82> */
        /*0564*/ 	.byte	0x40, 0x22, 0x01, 0x00


	//----- nvinfo : EIATTR_MERCURY_ISA_VERSION
	.align		4
.L_27:
        /*0568*/ 	.byte	0x03, 0x5f
        /*056a*/ 	.short	0x0101


	//----- nvinfo : EIATTR_INT_WARP_WIDE_INSTR_OFFSETS
	.align		4
        /*056c*/ 	.byte	0x04, 0x31
        /*056e*/ 	.short	(.L_29 - .L_28)


	//   ....[0]....
.L_28:
        /*0570*/ 	.word	0x000005d0


	//   ....[1]....
        /*0574*/ 	.word	0x000005e0


	//   ....[2]....
        /*0578*/ 	.word	0x000006c0


	//----- nvinfo : EIATTR_COOP_GROUP_MASK_REGIDS
	.align		4
.L_29:
        /*057c*/ 	.byte	0x04, 0x29
        /*057e*/ 	.short	(.L_31 - .L_30)


	//   ....[0]....
.L_30:
        /*0580*/ 	.word	0xffffffff


	//   ....[1]....
        /*0584*/ 	.word	0xffffffff


	//   ....[2]....
        /*0588*/ 	.word	0xffffffff


	//   ....[3]....
        /*058c*/ 	.word	0xffffffff


	//   ....[4]....
        /*0590*/ 	.word	0xffffffff


	//----- nvinfo : EIATTR_COOP_GROUP_INSTR_OFFSETS
	.align		4
.L_31:
        /*0594*/ 	.byte	0x04, 0x28
        /*0596*/ 	.short	(.L_33 - .L_32)


	//   ....[0]....
.L_32:
        /*0598*/ 	.word	0x00000070


	//   ....[1]....
        /*059c*/ 	.word	0x00000080


	//   ....[2]....
        /*05a0*/ 	.word	0x00000140


	//   ....[3]....
        /*05a4*/ 	.word	0x000004a0


	//   ....[4]....
        /*05a8*/ 	.word	0x00001200


	//----- nvinfo : EIATTR_REG_RECONFIG
	.align		4
.L_33:
        /*05ac*/ 	.byte	0x01, 0x54
	.zero		2


	//----- nvinfo : EIATTR_SYSCALL_OFFSETS
	.align		4
        /*05b0*/ 	.byte	0x04, 0x46
        /*05b2*/ 	.short	(.L_35 - .L_34)


	//   ....[0]....
.L_34:
        /*05b4*/ 	.word	0x000013b0


	//----- nvinfo : EIATTR_MBARRIER_INSTR_OFFSETS
	.align		4
.L_35:
        /*05b8*/ 	.byte	0x04, 0x39
        /*05ba*/ 	.short	(.L_37 - .L_36)


	//   ....[0]....
.L_36:
        /*05bc*/ 	.word	0x00000260
        /*05c0*/ 	.word	0x000000ff
        /*05c4*/ 	.word	0x00000000
        /*05c8*/ 	.short	0x0100
        /*05ca*/ 	.byte	0x08
	.zero		1


	//   ....[1]....
        /*05cc*/ 	.word	0x00000270
        /*05d0*/ 	.word	0x000000ff
        /*05d4*/ 	.word	0x00000088
        /*05d8*/ 	.short	0x0100
        /*05da*/ 	.byte	0x08
	.zero		1


	//   ....[2]....
        /*05dc*/ 	.word	0x00000280
        /*05e0*/ 	.word	0x000000ff
        /*05e4*/ 	.word	0x00000008
        /*05e8*/ 	.short	0x0100
        /*05ea*/ 	.byte	0x08
	.zero		1


	//   ....[3]....
        /*05ec*/ 	.word	0x00000290
        /*05f0*/ 	.word	0x000000ff
        /*05f4*/ 	.word	0x00000090
        /*05f8*/ 	.short	0x0100
        /*05fa*/ 	.byte	0x08
	.zero		1


	//   ....[4]....
        /*05fc*/ 	.word	0x000002a0
        /*0600*/ 	.word	0x000000ff
        /*0604*/ 	.word	0x00000010
        /*0608*/ 	.short	0x0100
        /*060a*/ 	.byte	0x08
	.zero		1


	//   ....[5]....
        /*060c*/ 	.word	0x000002b0
        /*0610*/ 	.word	0x000000ff
        /*0614*/ 	.word	0x00000098
        /*0618*/ 	.short	0x0100
        /*061a*/ 	.byte	0x08
	.zero		1


	//   ....[6]....
        /*061c*/ 	.word	0x000002c0
        /*0620*/ 	.word	0x000000ff
        /*0624*/ 	.word	0x00000018
        /*0628*/ 	.short	0x0100
        /*062a*/ 	.byte	0x08
	.zero		1


	//   ....[7]....
        /*062c*/ 	.word	0x000002d0
        /*0630*/ 	.word	0x000000ff
        /*0634*/ 	.word	0x000000a0
        /*0638*/ 	.short	0x0100
        /*063a*/ 	.byte	0x08
	.zero		1


	//   ....[8]....
        /*063c*/ 	.word	0x000002e0
        /*0640*/ 	.word	0x000000ff
        /*0644*/ 	.word	0x00000020
        /*0648*/ 	.short	0x0100
        /*064a*/ 	.byte	0x08
	.zero		1


	//   ....[9]....
        /*064c*/ 	.word	0x000002f0
        /*0650*/ 	.word	0x000000ff
        /*0654*/ 	.word	0x000000a8
        /*0658*/ 	.short	0x0100
        /*065a*/ 	.byte	0x08
	.zero		1


	//   ....[10]....
        /*065c*/ 	.word	0x00000300
        /*0660*/ 	.word	0x000000ff
        /*0664*/ 	.word	0x00000028
        /*0668*/ 	.short	0x0100
        /*066a*/ 	.byte	0x08
	.zero		1


	//   ....[11]....
        /*066c*/ 	.word	0x00000310
        /*0670*/ 	.word	0x000000ff
        /*0674*/ 	.word	0x000000b0
        /*0678*/ 	.short	0x0100
        /*067a*/ 	.byte	0x08
	.zero		1


	//   ....[12]....
        /*067c*/ 	.word	0x00000320
        /*0680*/ 	.word	0x000000ff
        /*0684*/ 	.word	0x00000030
        /*0688*/ 	.short	0x0100
        /*068a*/ 	.byte	0x08
	.zero		1


	//   ....[13]....
        /*068c*/ 	.word	0x00000330
        /*0690*/ 	.word	0x000000ff
        /*0694*/ 	.word	0x000000b8
        /*0698*/ 	.short	0x0100
        /*069a*/ 	.byte	0x08
	.zero		1


	//   ....[14]....
        /*069c*/ 	.word	0x00000340
        /*06a0*/ 	.word	0x000000ff
        /*06a4*/ 	.word	0x00000038
        /*06a8*/ 	.short	0x0100
        /*06aa*/ 	.byte	0x08
	.zero		1


	//   ....[15]....
        /*06ac*/ 	.word	0x00000350
        /*06b0*/ 	.word	0x000000ff
        /*06b4*/ 	.word	0x000000c0
        /*06b8*/ 	.short	0x0100
        /*06ba*/ 	.byte	0x08
	.zero		1


	//   ....[16]....
        /*06bc*/ 	.word	0x00000360
        /*06c0*/ 	.word	0x000000ff
        /*06c4*/ 	.word	0x00000040
        /*06c8*/ 	.short	0x0100
        /*06ca*/ 	.byte	0x08
	.zero		1


	//   ....[17]....
        /*06cc*/ 	.word	0x00000370
        /*06d0*/ 	.word	0x000000ff
        /*06d4*/ 	.word	0x000000c8
        /*06d8*/ 	.short	0x0100
        /*06da*/ 	.byte	0x08
	.zero		1


	//   ....[18]....
        /*06dc*/ 	.word	0x00000380
        /*06e0*/ 	.word	0x000000ff
        /*06e4*/ 	.word	0x00000048
        /*06e8*/ 	.short	0x0100
        /*06ea*/ 	.byte	0x08
	.zero		1


	//   ....[19]....
        /*06ec*/ 	.word	0x00000390
        /*06f0*/ 	.word	0x000000ff
        /*06f4*/ 	.word	0x000000d0
        /*06f8*/ 	.short	0x0100
        /*06fa*/ 	.byte	0x08
	.zero		1


	//   ....[20]....
        /*06fc*/ 	.word	0x000003a0
        /*0700*/ 	.word	0x000000ff
        /*0704*/ 	.word	0x00000050
        /*0708*/ 	.short	0x0100
        /*070a*/ 	.byte	0x08
	.zero		1


	//   ....[21]....
        /*070c*/ 	.word	0x000003b0
        /*0710*/ 	.word	0x000000ff
        /*0714*/ 	.word	0x000000d8
        /*0718*/ 	.short	0x0100
        /*071a*/ 	.byte	0x08
	.zero		1


	//   ....[22]....
        /*071c*/ 	.word	0x000003c0
        /*0720*/ 	.word	0x000000ff
        /*0724*/ 	.word	0x00000058
        /*0728*/ 	.short	0x0100
        /*072a*/ 	.byte	0x08
	.zero		1


	//   ....[23]....
        /*072c*/ 	.word	0x000003d0
        /*0730*/ 	.word	0x000000ff
        /*0734*/ 	.word	0x000000e0
        /*0738*/ 	.short	0x0100
        /*073a*/ 	.byte	0x08
	.zero		1


	//   ....[24]....
        /*073c*/ 	.word	0x000003e0
        /*0740*/ 	.word	0x000000ff
        /*0744*/ 	.word	0x00000060
        /*0748*/ 	.short	0x0100
        /*074a*/ 	.byte	0x08
	.zero		1


	//   ....[25]....
        /*074c*/ 	.word	0x000003f0
        /*0750*/ 	.word	0x000000ff
        /*0754*/ 	.word	0x000000e8
        /*0758*/ 	.short	0x0100
        /*075a*/ 	.byte	0x08
	.zero		1


	//   ....[26]....
        /*075c*/ 	.word	0x00000400
        /*0760*/ 	.word	0x000000ff
        /*0764*/ 	.word	0x00000068
        /*0768*/ 	.short	0x0100
        /*076a*/ 	.byte	0x08
	.zero		1


	//   ....[27]....
        /*076c*/ 	.word	0x00000410
        /*0770*/ 	.word	0x000000ff
        /*0774*/ 	.word	0x000000f0
        /*0778*/ 	.short	0x0100
        /*077a*/ 	.byte	0x08
	.zero		1


	//   ....[28]....
        /*077c*/ 	.word	0x00000420
        /*0780*/ 	.word	0x000000ff
        /*0784*/ 	.word	0x00000070
        /*0788*/ 	.short	0x0100
        /*078a*/ 	.byte	0x08
	.zero		1


	//   ....[29]....
        /*078c*/ 	.word	0x00000430
        /*0790*/ 	.word	0x000000ff
        /*0794*/ 	.word	0x000000f8
        /*0798*/ 	.short	0x0100
        /*079a*/ 	.byte	0x08
	.zero		1


	//   ....[30]....
        /*079c*/ 	.word	0x00000440
        /*07a0*/ 	.word	0x000000ff
        /*07a4*/ 	.word	0x00000078
        /*07a8*/ 	.short	0x0100
        /*07aa*/ 	.byte	0x08
	.zero		1


	//   ....[31]....
        /*07ac*/ 	.word	0x00000450
        /*07b0*/ 	.word	0x000000ff
        /*07b4*/ 	.word	0x00000100
        /*07b8*/ 	.short	0x0100
        /*07ba*/ 	.byte	0x08
	.zero		1


	//   ....[32]....
        /*07bc*/ 	.word	0x00000460
        /*07c0*/ 	.word	0x000000ff
        /*07c4*/ 	.word	0x00000080
        /*07c8*/ 	.short	0x0100
        /*07ca*/ 	.byte	0x08
	.zero		1


	//   ....[33]....
        /*07cc*/ 	.word	0x00000470
        /*07d0*/ 	.word	0x000000ff
        /*07d4*/ 	.word	0x00000108
        /*07d8*/ 	.short	0x0100
        /*07da*/ 	.byte	0x08
	.zero		1


	//   ....[34]....
        /*07dc*/ 	.word	0x00000730
        /*07e0*/ 	.word	0x000000ff
        /*07e4*/ 	.word	0x00000120
        /*07e8*/ 	.short	0x0100
        /*07ea*/ 	.byte	0x06
	.zero		1


	//   ....[35]....
        /*07ec*/ 	.word	0x000007c0
        /*07f0*/ 	.word	0x000000ff
        /*07f4*/ 	.word	0x00000128
        /*07f8*/ 	.short	0x0100
        /*07fa*/ 	.byte	0x06
	.zero		1


	//   ....[36]....
        /*07fc*/ 	.word	0x00001450
        /*0800*/ 	.word	0x00000003
        /*0804*/ 	.word	0x00000000
        /*0808*/ 	.short	0x010a
        /*080a*/ 	.byte	0x3f
	.zero		1


	//   ....[37]....
        /*080c*/ 	.word	0x00001490
        /*0810*/ 	.word	0x00000003
        /*0814*/ 	.word	0x00000000
        /*0818*/ 	.short	0x010a
        /*081a*/ 	.byte	0x3f
	.zero		1


	//   ....[38]....
        /*081c*/ 	.word	0x00001cc0
        /*0820*/ 	.word	0x000000ff
        /*0824*/ 	.word	0x00000000
        /*0828*/ 	.short	0x010a
        /*082a*/ 	.byte	0x04
	.zero		1


	//   ....[39]....
        /*082c*/ 	.word	0x00001d00
        /*0830*/ 	.word	0x000000ff
        /*0834*/ 	.word	0x00000000
        /*0838*/ 	.short	0x010a
        /*083a*/ 	.byte	0x04
	.zero		1


	//   ....[40]....
        /*083c*/ 	.word	0x00002610
        /*0840*/ 	.word	0x000000ff
        /*0844*/ 	.word	0x00000000
        /*0848*/ 	.short	0x0101
        /*084a*/ 	.byte	0x04
	.zero		1


	//   ....[41]....
        /*084c*/ 	.word	0x000027d0
        /*0850*/ 	.word	0x00000000
        /*0854*/ 	.word	0x00000000
        /*0858*/ 	.short	0x0101
        /*085a*/ 	.byte	0x3f
	.zero		1


	//   ....[42]....
        /*085c*/ 	.word	0x000117c0
        /*0860*/ 	.word	0x0000000e
        /*0864*/ 	.word	0x00000088
        /*0868*/ 	.short	0x010a
        /*086a*/ 	.byte	0x3f
	.zero		1


	//   ....[43]....
        /*086c*/ 	.word	0x00011b50
        /*0870*/ 	.word	0x00000005
        /*0874*/ 	.word	0x00000128
        /*0878*/ 	.short	0x0101
        /*087a*/ 	.byte	0x3f
	.zero		1


	//   ....[44]....
        /*087c*/ 	.word	0x00012300
        /*0880*/ 	.word	0x00000007
        /*0884*/ 	.word	0x00000000
        /*0888*/ 	.short	0x010a
        /*088a*/ 	.byte	0x3f
	.zero		1


	//   ....[45]....
        /*088c*/ 	.word	0x00012380
        /*0890*/ 	.word	0x00000008
        /*0894*/ 	.word	0x00000000
        /*0898*/ 	.short	0x010a
        /*089a*/ 	.byte	0x3f
	.zero		1


	//   ....[46]....
        /*089c*/ 	.word	0x00012410
        /*08a0*/ 	.word	0x00000009
        /*08a4*/ 	.word	0x00000000
        /*08a8*/ 	.short	0x010a
        /*08aa*/ 	.byte	0x3f
	.zero		1


	//   ....[47]....
        /*08ac*/ 	.word	0x000124a0
        /*08b0*/ 	.word	0x00000008
        /*08b4*/ 	.word	0x00000000
        /*08b8*/ 	.short	0x010a
        /*08ba*/ 	.byte	0x3f
	.zero		1


	//   ....[48]....
        /*08bc*/ 	.word	0x00012530
        /*08c0*/ 	.word	0x00000009
        /*08c4*/ 	.word	0x00000000
        /*08c8*/ 	.short	0x010a
        /*08ca*/ 	.byte	0x3f
	.zero		1


	//   ....[49]....
        /*08cc*/ 	.word	0x000125c0
        /*08d0*/ 	.word	0x00000008
        /*08d4*/ 	.word	0x00000000
        /*08d8*/ 	.short	0x010a
        /*08da*/ 	.byte	0x3f
	.zero		1


	//   ....[50]....
        /*08dc*/ 	.word	0x00012650
        /*08e0*/ 	.word	0x00000009
        /*08e4*/ 	.word	0x00000000
        /*08e8*/ 	.short	0x010a
        /*08ea*/ 	.byte	0x3f
	.zero		1


	//   ....[51]....
        /*08ec*/ 	.word	0x000126e0
        /*08f0*/ 	.word	0x00000008
        /*08f4*/ 	.word	0x00000000
        /*08f8*/ 	.short	0x010a
        /*08fa*/ 	.byte	0x3f
	.zero		1


	//   ....[52]....
        /*08fc*/ 	.word	0x00012770
        /*0900*/ 	.word	0x00000009
        /*0904*/ 	.word	0x00000000
        /*0908*/ 	.short	0x010a
        /*090a*/ 	.byte	0x3f
	.zero		1


	//   ....[53]....
        /*090c*/ 	.word	0x00012800
        /*0910*/ 	.word	0x00000008
        /*0914*/ 	.word	0x00000000
        /*0918*/ 	.short	0x010a
        /*091a*/ 	.byte	0x3f
	.zero		1


	//   ....[54]....
        /*091c*/ 	.word	0x00012890
        /*0920*/ 	.word	0x00000009
        /*0924*/ 	.word	0x00000000
        /*0928*/ 	.short	0x010a
        /*092a*/ 	.byte	0x3f
	.zero		1


	//   ....[55]....
        /*092c*/ 	.word	0x00012920
        /*0930*/ 	.word	0x00000008
        /*0934*/ 	.word	0x00000000
        /*0938*/ 	.short	0x010a
        /*093a*/ 	.byte	0x3f
	.zero		1


	//   ....[56]....
        /*093c*/ 	.word	0x000129b0
        /*0940*/ 	.word	0x00000009
        /*0944*/ 	.word	0x00000000
        /*0948*/ 	.short	0x010a
        /*094a*/ 	.byte	0x3f
	.zero		1


	//   ....[57]....
        /*094c*/ 	.word	0x00012a40
        /*0950*/ 	.word	0x00000008
        /*0954*/ 	.word	0x00000000
        /*0958*/ 	.short	0x010a
        /*095a*/ 	.byte	0x3f
	.zero		1


	//   ....[58]....
        /*095c*/ 	.word	0x00012ad0
        /*0960*/ 	.word	0x00000009
        /*0964*/ 	.word	0x00000000
        /*0968*/ 	.short	0x010a
        /*096a*/ 	.byte	0x3f
	.zero		1


	//   ....[59]....
        /*096c*/ 	.word	0x00012b60
        /*0970*/ 	.word	0x00000006
        /*0974*/ 	.word	0x00000000
        /*0978*/ 	.short	0x010a
        /*097a*/ 	.byte	0x3f
	.zero		1


	//   ....[60]....
        /*097c*/ 	.word	0x00012bf0
        /*0980*/ 	.word	0x00000003
        /*0984*/ 	.word	0x00000000
        /*0988*/ 	.short	0x010a
        /*098a*/ 	.byte	0x3f
	.zero		1


	//   ....[61]....
        /*098c*/ 	.word	0x00012c50
        /*0990*/ 	.word	0x00000003
        /*0994*/ 	.word	0x00000000
        /*0998*/ 	.short	0x010a
        /*099a*/ 	.byte	0x3f
	.zero		1


	//   ....[62]....
        /*099c*/ 	.word	0x00012cb0
        /*09a0*/ 	.word	0x00000006
        /*09a4*/ 	.word	0x00000000
        /*09a8*/ 	.short	0x010a
        /*09aa*/ 	.byte	0x3f
	.zero		1


	//   ....[63]....
        /*09ac*/ 	.word	0x00012d80
        /*09b0*/ 	.word	0x0000000e
        /*09b4*/ 	.word	0x00000088
        /*09b8*/ 	.short	0x010a
        /*09ba*/ 	.byte	0x3f
	.zero		1


	//   ....[64]....
        /*09bc*/ 	.word	0x00012e50
        /*09c0*/ 	.word	0x00000007
        /*09c4*/ 	.word	0x00000000
        /*09c8*/ 	.short	0x010a
        /*09ca*/ 	.byte	0x3f
	.zero		1


	//   ....[65]....
        /*09cc*/ 	.word	0x00012ea0
        /*09d0*/ 	.word	0x00000008
        /*09d4*/ 	.word	0x00000000
        /*09d8*/ 	.short	0x010a
        /*09da*/ 	.byte	0x3f
	.zero		1


	//   ....[66]....
        /*09dc*/ 	.word	0x00012ef0
        /*09e0*/ 	.word	0x00000009
        /*09e4*/ 	.word	0x00000000
        /*09e8*/ 	.short	0x010a
        /*09ea*/ 	.byte	0x3f
	.zero		1


	//   ....[67]....
        /*09ec*/ 	.word	0x00012f40
        /*09f0*/ 	.word	0x00000008
        /*09f4*/ 	.word	0x00000000
        /*09f8*/ 	.short	0x010a
        /*09fa*/ 	.byte	0x3f
	.zero		1


	//   ....[68]....
        /*09fc*/ 	.word	0x00012f90
        /*0a00*/ 	.word	0x00000009
        /*0a04*/ 	.word	0x00000000
        /*0a08*/ 	.short	0x010a
        /*0a0a*/ 	.byte	0x3f
	.zero		1


	//   ....[69]....
        /*0a0c*/ 	.word	0x00012fe0
        /*0a10*/ 	.word	0x00000008
        /*0a14*/ 	.word	0x00000000
        /*0a18*/ 	.short	0x010a
        /*0a1a*/ 	.byte	0x3f
	.zero		1


	//   ....[70]....
        /*0a1c*/ 	.word	0x00013030
        /*0a20*/ 	.word	0x00000009
        /*0a24*/ 	.word	0x00000000
        /*0a28*/ 	.short	0x010a
        /*0a2a*/ 	.byte	0x3f
	.zero		1


	//   ....[71]....
        /*0a2c*/ 	.word	0x00013080
        /*0a30*/ 	.word	0x00000008
        /*0a34*/ 	.word	0x00000000
        /*0a38*/ 	.short	0x010a
        /*0a3a*/ 	.byte	0x3f
	.zero		1


	//   ....[72]....
        /*0a3c*/ 	.word	0x000130d0
        /*0a40*/ 	.word	0x00000009
        /*0a44*/ 	.word	0x00000000
        /*0a48*/ 	.short	0x010a
        /*0a4a*/ 	.byte	0x3f
	.zero		1


	//   ....[73]....
        /*0a4c*/ 	.word	0x00013120
        /*0a50*/ 	.word	0x00000008
        /*0a54*/ 	.word	0x00000000
        /*0a58*/ 	.short	0x010a
        /*0a5a*/ 	.byte	0x3f
	.zero		1


	//   ....[74]....
        /*0a5c*/ 	.word	0x00013170
        /*0a60*/ 	.word	0x00000009
        /*0a64*/ 	.word	0x00000000
        /*0a68*/ 	.short	0x010a
        /*0a6a*/ 	.byte	0x3f
	.zero		1


	//   ....[75]....
        /*0a6c*/ 	.word	0x000131c0
        /*0a70*/ 	.word	0x00000008
        /*0a74*/ 	.word	0x00000000
        /*0a78*/ 	.short	0x010a
        /*0a7a*/ 	.byte	0x3f
	.zero		1


	//   ....[76]....
        /*0a7c*/ 	.word	0x00013210
        /*0a80*/ 	.word	0x00000009
        /*0a84*/ 	.word	0x00000000
        /*0a88*/ 	.short	0x010a
        /*0a8a*/ 	.byte	0x3f
	.zero		1


	//   ....[77]....
        /*0a8c*/ 	.word	0x00013260
        /*0a90*/ 	.word	0x00000008
        /*0a94*/ 	.word	0x00000000
        /*0a98*/ 	.short	0x010a
        /*0a9a*/ 	.byte	0x3f
	.zero		1


	//   ....[78]....
        /*0a9c*/ 	.word	0x000132b0
        /*0aa0*/ 	.word	0x00000009
        /*0aa4*/ 	.word	0x00000000
        /*0aa8*/ 	.short	0x010a
        /*0aaa*/ 	.byte	0x3f
	.zero		1


	//   ....[79]....
        /*0aac*/ 	.word	0x00013300
        /*0ab0*/ 	.word	0x00000006
        /*0ab4*/ 	.word	0x00000000
        /*0ab8*/ 	.short	0x010a
        /*0aba*/ 	.byte	0x3f
	.zero		1


	//----- nvinfo : EIATTR_NUM_MBARRIERS
	.align		4
.L_37:
        /*0abc*/ 	.byte	0x03, 0x38
        /*0abe*/ 	.short	0x0024


	//----- nvinfo : EIATTR_EXIT_INSTR_OFFSETS
	.align		4
        /*0ac0*/ 	.byte	0x04, 0x1c
        /*0ac2*/ 	.short	(.L_39 - .L_38)


	//   ....[0]....
.L_38:
        /*0ac4*/ 	.word	0x00000810


	//   ....[1]....
        /*0ac8*/ 	.word	0x00001120


	//   ....[2]....
        /*0acc*/ 	.word	0x00010dc0


	//   ....[3]....
        /*0ad0*/ 	.word	0x00011440


	//   ....[4]....
        /*0ad4*/ 	.word	0x00012c40


	//----- nvinfo : EIATTR_MAX_THREADS
	.align		4
.L_39:
        /*0ad8*/ 	.byte	0x04, 0x05
        /*0ada*/ 	.short	(.L_41 - .L_40)
.L_40:
        /*0adc*/ 	.word	0x00000180
        /*0ae0*/ 	.word	0x00000001
        /*0ae4*/ 	.word	0x00000001


	//----- nvinfo : EIATTR_CRS_STACK_SIZE
	.align		4
.L_41:
        /*0ae8*/ 	.byte	0x04, 0x1e
        /*0aea*/ 	.short	(.L_43 - .L_42)
.L_42:
        /*0aec*/ 	.word	0x00000000


	//----- nvinfo : EIATTR_CBANK_PARAM_SIZE
	.align		4
.L_43:
        /*0af0*/ 	.byte	0x03, 0x19
        /*0af2*/ 	.short	0x0470


	//----- nvinfo : EIATTR_PARAM_CBANK
	.align		4
        /*0af4*/ 	.byte	0x04, 0x0a
        /*0af6*/ 	.short	(.L_45 - .L_44)
	.align		4
.L_44:
        /*0af8*/ 	.word	index@(.nv.constant0._ZN7cutlass13device_kernelINS_4gemm6kernel13GemmUniversalIN4cute5tupleIJiiiiEEENS1_10collective13CollectiveMmaINS1_34MainloopSm90TmaGmmaWarpSpecializedILi17ENS5_IJNS4_1CILi1EEESB_SB_EEENS1_35KernelTmaWarpSpecializedCooperativeEEENS5_IJNSA_ILi192EEENSA_ILi224EEENSA_ILi16EEEEEENS_6half_tENS5_IJlSB_lEEESJ_SK_NS4_8TiledMMAINS4_8MMA_AtomIJNS4_4SM904GMMA25MMA_64x32x16_F32F16F16_SSILNSO_5MajorE0ELSQ_0ELNSO_7ScaleInE1ELSR_1EEEEEENS4_6LayoutINS5_IJNSA_ILi2EEESB_SB_EEENS5_IJSB_NSA_ILi0EEESX_EEEEENS5_IJNS4_10UnderscoreES10_S10_EEEEENS4_13SM90_TMA_LOADENS4_14ComposedLayoutINS4_7SwizzleILi1ELi4ELi3EEENS4_18smem_ptr_flag_bitsILi16EEENSU_INS5_IJNSA_ILi8EEESH_EEENS5_IJSH_SB_EEEEEEEvNS4_8identityES13_S1D_vS1E_EENS_8epilogue10collective6detail29Sm90TmaWarpSpecializedAdapterINS1H_15DefaultEpilogueISJ_SK_SK_NS1G_6thread17LinearCombinationISJ_Li1EffLNS1L_9ScaleType4KindE0ELNS_15FloatRoundStyleE2ESJ_EENS1_15EpilogueDefaultEEEEEvvEEEEvNT_6ParamsE)
        /*0afc*/ 	.short	0x0210
        /*0afe*/ 	.short	0x0470


	//----- nvinfo : EIATTR_SW_WAR
	.align		4
.L_45:
        /*0b00*/ 	.byte	0x04, 0x36
        /*0b02*/ 	.short	(.L_47 - .L_46)
.L_46:
        /*0b04*/ 	.word	0x00000008
.L_47:


//--------------------- .nv.callgraph             --------------------------
	.section	.nv.callgraph,"",@"SHT_CUDA_CALLGRAPH"
	.align	4
	.sectionentsize	8
	.align		4
        /*0000*/ 	.word	0x00000000
	.align		4
        /*0004*/ 	.word	0xffffffff
	.align		4
        /*0008*/ 	.word	index@(_ZN7cutlass13device_kernelINS_4gemm6kernel13GemmUniversalIN4cute5tupleIJiiiiEEENS1_10collective13CollectiveMmaINS1_34MainloopSm90TmaGmmaWarpSpecializedILi17ENS5_IJNS4_1CILi1EEESB_SB_EEENS1_35KernelTmaWarpSpecializedCooperativeEEENS5_IJNSA_ILi192EEENSA_ILi224EEENSA_ILi16EEEEEENS_6half_tENS5_IJlSB_lEEESJ_SK_NS4_8TiledMMAINS4_8MMA_AtomIJNS4_4SM904GMMA25MMA_64x32x16_F32F16F16_SSILNSO_5MajorE0ELSQ_0ELNSO_7ScaleInE1ELSR_1EEEEEENS4_6LayoutINS5_IJNSA_ILi2EEESB_SB_EEENS5_IJSB_NSA_ILi0EEESX_EEEEENS5_IJNS4_10UnderscoreES10_S10_EEEEENS4_13SM90_TMA_LOADENS4_14ComposedLayoutINS4_7SwizzleILi1ELi4ELi3EEENS4_18smem_ptr_flag_bitsILi16EEENSU_INS5_IJNSA_ILi8EEESH_EEENS5_IJSH_SB_EEEEEEEvNS4_8identityES13_S1D_vS1E_EENS_8epilogue10collective6detail29Sm90TmaWarpSpecializedAdapterINS1H_15DefaultEpilogueISJ_SK_SK_NS1G_6thread17LinearCombinationISJ_Li1EffLNS1L_9ScaleType4KindE0ELNS_15FloatRoundStyleE2ESJ_EENS1_15EpilogueDefaultEEEEEvvEEEEvNT_6ParamsE)
	.align		4
        /*000c*/ 	.word	index@(__assertfail)
	.align		4
        /*0010*/ 	.word	0x00000000
	.align		4
        /*0014*/ 	.word	0xfffffffe
	.align		4
        /*0018*/ 	.word	0x00000000
	.align		4
        /*001c*/ 	.word	0xfffffffd
	.align		4
        /*0020*/ 	.word	0x00000000
	.align		4
        /*0024*/ 	.word	0xfffffffc


//--------------------- .nv.constant4             --------------------------
	.section	.nv.constant4,"a",@progbits
	.align	8
	.align		8
.nv.constant4:
        /*0000*/ 	.dword	__assertfail
	.align		8
        /*0008*/ 	.dword	__unnamed_1
	.align		8
        /*0010*/ 	.dword	_ZN40_INTERNAL_ceb9a477_4_k_cu_9d704263_130584cuda3std3__45__cpo5beginE
	.align		8
        /*0018*/ 	.dword	_ZN40_INTERNAL_ceb9a477_4_k_cu_9d704263_130584cuda3std3__45__cpo3endE
	.align		8
        /*0020*/ 	.dword	_ZN40_INTERNAL_ceb9a477_4_k_cu_9d704263_130584cuda3std3__45__cpo6cbeginE
	.align		8
        /*0028*/ 	.dword	_ZN40_INTERNAL_ceb9a477_4_k_cu_9d704263_130584cuda3std3__45__cpo4cendE
	.align		8
        /*0030*/ 	.dword	_ZN40_INTERNAL_ceb9a477_4_k_cu_9d704263_130584cuda3std3__442_GLOBAL__N__ceb9a477_4_k_cu_9d704263_130586ignoreE
	.align		8
        /*0038*/ 	.dword	_ZN40_INTERNAL_ceb9a477_4_k_cu_9d704263_130584cuda3std3__419piecewise_constructE
	.align		8
        /*0040*/ 	.dword	_ZN40_INTERNAL_ceb9a477_4_k_cu_9d704263_130584cuda3std3__48in_placeE
	.align		8
        /*0048*/ 	.dword	_ZN40_INTERNAL_ceb9a477_4_k_cu_9d704263_130584cuda3std6ranges3__45__cpo4swapE
	.align		8
        /*0050*/ 	.dword	_ZN40_INTERNAL_ceb9a477_4_k_cu_9d704263_130584cuda3std6ranges3__45__cpo9iter_moveE
	.align		8
        /*0058*/ 	.dword	_ZN40_INTERNAL_ceb9a477_4_k_cu_9d704263_130584cute7productE
	.align		8
        /*0060*/ 	.dword	_ZN40_INTERNAL_ceb9a477_4_k_cu_9d704263_130584cute1_E
	.align		8
        /*0068*/ 	.dword	$str$22
	.align		8
        /*0070*/ 	.dword	$str$23


//--------------------- .text._ZN7cutlass13device_kernelINS_4gemm6kernel13GemmUniversalIN4cute5tupleIJiiiiEEENS1_10collective13CollectiveMmaINS1_34MainloopSm90TmaGmmaWarpSpecializedILi17ENS5_IJNS4_1CILi1EEESB_SB_EEENS1_35KernelTmaWarpSpecializedCooperativeEEENS5_IJNSA_ILi192EEENSA_ILi224EEENSA_ILi16EEEEEENS_6half_tENS5_IJlSB_lEEESJ_SK_NS4_8TiledMMAINS4_8MMA_AtomIJNS4_4SM904GMMA25MMA_64x32x16_F32F16F16_SSILNSO_5MajorE0ELSQ_0ELNSO_7ScaleInE1ELSR_1EEEEEENS4_6LayoutINS5_IJNSA_ILi2EEESB_SB_EEENS5_IJSB_NSA_ILi0EEESX_EEEEENS5_IJNS4_10UnderscoreES10_S10_EEEEENS4_13SM90_TMA_LOADENS4_14ComposedLayoutINS4_7SwizzleILi1ELi4ELi3EEENS4_18smem_ptr_flag_bitsILi16EEENSU_INS5_IJNSA_ILi8EEESH_EEENS5_IJSH_SB_EEEEEEEvNS4_8identityES13_S1D_vS1E_EENS_8epilogue10collective6detail29Sm90TmaWarpSpecializedAdapterINS1H_15DefaultEpilogueISJ_SK_SK_NS1G_6thread17LinearCombinationISJ_Li1EffLNS1L_9ScaleType4KindE0ELNS_15FloatRoundStyleE2ESJ_EENS1_15EpilogueDefaultEEEEEvvEEEEvNT_6ParamsE --------------------------
	.section	.text._ZN7cutlass13device_kernelINS_4gemm6kernel13GemmUniversalIN4cute5tupleIJiiiiEEENS1_10collective13CollectiveMmaINS1_34MainloopSm90TmaGmmaWarpSpecializedILi17ENS5_IJNS4_1CILi1EEESB_SB_EEENS1_35KernelTmaWarpSpecializedCooperativeEEENS5_IJNSA_ILi192EEENSA_ILi224EEENSA_ILi16EEEEEENS_6half_tENS5_IJlSB_lEEESJ_SK_NS4_8TiledMMAINS4_8MMA_AtomIJNS4_4SM904GMMA25MMA_64x32x16_F32F16F16_SSILNSO_5MajorE0ELSQ_0ELNSO_7ScaleInE1ELSR_1EEEEEENS4_6LayoutINS5_IJNSA_ILi2EEESB_SB_EEENS5_IJSB_NSA_ILi0EEESX_EEEEENS5_IJNS4_10UnderscoreES10_S10_EEEEENS4_13SM90_TMA_LOADENS4_14ComposedLayoutINS4_7SwizzleILi1ELi4ELi3EEENS4_18smem_ptr_flag_bitsILi16EEENSU_INS5_IJNSA_ILi8EEESH_EEENS5_IJSH_SB_EEEEEEEvNS4_8identityES13_S1D_vS1E_EENS_8epilogue10collective6detail29Sm90TmaWarpSpecializedAdapterINS1H_15DefaultEpilogueISJ_SK_SK_NS1G_6thread17LinearCombinationISJ_Li1EffLNS1L_9ScaleType4KindE0ELNS_15FloatRoundStyleE2ESJ_EENS1_15EpilogueDefaultEEEEEvvEEEEvNT_6ParamsE,"ax",@progbits
	.align	128
.text._ZN7cutlass13device_kernelINS_4gemm6kernel13GemmUniversalIN4cute5tupleIJiiiiEEENS1_10collective13CollectiveMmaINS1_34MainloopSm90TmaGmmaWarpSpecializedILi17ENS5_IJNS4_1CILi1EEESB_SB_EEENS1_35KernelTmaWarpSpecializedCooperativeEEENS5_IJNSA_ILi192EEENSA_ILi224EEENSA_ILi16EEEEEENS_6half_tENS5_IJlSB_lEEESJ_SK_NS4_8TiledMMAINS4_8MMA_AtomIJNS4_4SM904GMMA25MMA_64x32x16_F32F16F16_SSILNSO_5MajorE0ELSQ_0ELNSO_7ScaleInE1ELSR_1EEEEEENS4_6LayoutINS5_IJNSA_ILi2EEESB_SB_EEENS5_IJSB_NSA_ILi0EEESX_EEEEENS5_IJNS4_10UnderscoreES10_S10_EEEEENS4_13SM90_TMA_LOADENS4_14ComposedLayoutINS4_7SwizzleILi1ELi4ELi3EEENS4_18smem_ptr_flag_bitsILi16EEENSU_INS5_IJNSA_ILi8EEESH_EEENS5_IJSH_SB_EEEEEEEvNS4_8identityES13_S1D_vS1E_EENS_8epilogue10collective6detail29Sm90TmaWarpSpecializedAdapterINS1H_15DefaultEpilogueISJ_SK_SK_NS1G_6thread17LinearCombinationISJ_Li1EffLNS1L_9ScaleType4KindE0ELNS_15FloatRoundStyleE2ESJ_EENS1_15EpilogueDefaultEEEEEvvEEEEvNT_6ParamsE:
        .type           _ZN7cutlass13device_kernelINS_4gemm6kernel13GemmUniversalIN4cute5tupleIJiiiiEEENS1_10collective13CollectiveMmaINS1_34MainloopSm90TmaGmmaWarpSpecializedILi17ENS5_IJNS4_1CILi1EEESB_SB_EEENS1_35KernelTmaWarpSpecializedCooperativeEEENS5_IJNSA_ILi192EEENSA_ILi224EEENSA_ILi16EEEEEENS_6half_tENS5_IJlSB_lEEESJ_SK_NS4_8TiledMMAINS4_8MMA_AtomIJNS4_4SM904GMMA25MMA_64x32x16_F32F16F16_SSILNSO_5MajorE0ELSQ_0ELNSO_7ScaleInE1ELSR_1EEEEEENS4_6LayoutINS5_IJNSA_ILi2EEESB_SB_EEENS5_IJSB_NSA_ILi0EEESX_EEEEENS5_IJNS4_10UnderscoreES10_S10_EEEEENS4_13SM90_TMA_LOADENS4_14ComposedLayoutINS4_7SwizzleILi1ELi4ELi3EEENS4_18smem_ptr_flag_bitsILi16EEENSU_INS5_IJNSA_ILi8EEESH_EEENS5_IJSH_SB_EEEEEEEvNS4_8identityES13_S1D_vS1E_EENS_8epilogue10collective6detail29Sm90TmaWarpSpecializedAdapterINS1H_15DefaultEpilogueISJ_SK_SK_NS1G_6thread17LinearCombinationISJ_Li1EffLNS1L_9ScaleType4KindE0ELNS_15FloatRoundStyleE2ESJ_EENS1_15EpilogueDefaultEEEEEvvEEEEvNT_6ParamsE,@function
        .size           _ZN7cutlass13device_kernelINS_4gemm6kernel13GemmUniversalIN4cute5tupleIJiiiiEEENS1_10collective13CollectiveMmaINS1_34MainloopSm90TmaGmmaWarpSpecializedILi17ENS5_IJNS4_1CILi1EEESB_SB_EEENS1_35KernelTmaWarpSpecializedCooperativeEEENS5_IJNSA_ILi192EEENSA_ILi224EEENSA_ILi16EEEEEENS_6half_tENS5_IJlSB_lEEESJ_SK_NS4_8TiledMMAINS4_8MMA_AtomIJNS4_4SM904GMMA25MMA_64x32x16_F32F16F16_SSILNSO_5MajorE0ELSQ_0ELNSO_7ScaleInE1ELSR_1EEEEEENS4_6LayoutINS5_IJNSA_ILi2EEESB_SB_EEENS5_IJSB_NSA_ILi0EEESX_EEEEENS5_IJNS4_10UnderscoreES10_S10_EEEEENS4_13SM90_TMA_LOADENS4_14ComposedLayoutINS4_7SwizzleILi1ELi4ELi3EEENS4_18smem_ptr_flag_bitsILi16EEENSU_INS5_IJNSA_ILi8EEESH_EEENS5_IJSH_SB_EEEEEEEvNS4_8identityES13_S1D_vS1E_EENS_8epilogue10collective6detail29Sm90TmaWarpSpecializedAdapterINS1H_15DefaultEpilogueISJ_SK_SK_NS1G_6thread17LinearCombinationISJ_Li1EffLNS1L_9ScaleType4KindE0ELNS_15FloatRoundStyleE2ESJ_EENS1_15EpilogueDefaultEEEEEvvEEEEvNT_6ParamsE,(.L_x_539 - _ZN7cutlass13device_kernelINS_4gemm6kernel13GemmUniversalIN4cute5tupleIJiiiiEEENS1_10collective13CollectiveMmaINS1_34MainloopSm90TmaGmmaWarpSpecializedILi17ENS5_IJNS4_1CILi1EEESB_SB_EEENS1_35KernelTmaWarpSpecializedCooperativeEEENS5_IJNSA_ILi192EEENSA_ILi224EEENSA_ILi16EEEEEENS_6half_tENS5_IJlSB_lEEESJ_SK_NS4_8TiledMMAINS4_8MMA_AtomIJNS4_4SM904GMMA25MMA_64x32x16_F32F16F16_SSILNSO_5MajorE0ELSQ_0ELNSO_7ScaleInE1ELSR_1EEEEEENS4_6LayoutINS5_IJNSA_ILi2EEESB_SB_EEENS5_IJSB_NSA_ILi0EEESX_EEEEENS5_IJNS4_10UnderscoreES10_S10_EEEEENS4_13SM90_TMA_LOADENS4_14ComposedLayoutINS4_7SwizzleILi1ELi4ELi3EEENS4_18smem_ptr_flag_bitsILi16EEENSU_INS5_IJNSA_ILi8EEESH_EEENS5_IJSH_SB_EEEEEEEvNS4_8identityES13_S1D_vS1E_EENS_8epilogue10collective6detail29Sm90TmaWarpSpecializedAdapterINS1H_15DefaultEpilogueISJ_SK_SK_NS1G_6thread17LinearCombinationISJ_Li1EffLNS1L_9ScaleType4KindE0ELNS_15FloatRoundStyleE2ESJ_EENS1_15EpilogueDefaultEEEEEvvEEEEvNT_6ParamsE)
        .other          _ZN7cutlass13device_kernelINS_4gemm6kernel13GemmUniversalIN4cute5tupleIJiiiiEEENS1_10collective13CollectiveMmaINS1_34MainloopSm90TmaGmmaWarpSpecializedILi17ENS5_IJNS4_1CILi1EEESB_SB_EEENS1_35KernelTmaWarpSpecializedCooperativeEEENS5_IJNSA_ILi192EEENSA_ILi224EEENSA_ILi16EEEEEENS_6half_tENS5_IJlSB_lEEESJ_SK_NS4_8TiledMMAINS4_8MMA_AtomIJNS4_4SM904GMMA25MMA_64x32x16_F32F16F16_SSILNSO_5MajorE0ELSQ_0ELNSO_7ScaleInE1ELSR_1EEEEEENS4_6LayoutINS5_IJNSA_ILi2EEESB_SB_EEENS5_IJSB_NSA_ILi0EEESX_EEEEENS5_IJNS4_10UnderscoreES10_S10_EEEEENS4_13SM90_TMA_LOADENS4_14ComposedLayoutINS4_7SwizzleILi1ELi4ELi3EEENS4_18smem_ptr_flag_bitsILi16EEENSU_INS5_IJNSA_ILi8EEESH_EEENS5_IJSH_SB_EEEEEEEvNS4_8identityES13_S1D_vS1E_EENS_8epilogue10collective6detail29Sm90TmaWarpSpecializedAdapterINS1H_15DefaultEpilogueISJ_SK_SK_NS1G_6thread17LinearCombinationISJ_Li1EffLNS1L_9ScaleType4KindE0ELNS_15FloatRoundStyleE2ESJ_EENS1_15EpilogueDefaultEEEEEvvEEEEvNT_6ParamsE,@"STO_CUDA_ENTRY STV_DEFAULT"
_ZN7cutlass13device_kernelINS_4gemm6kernel13GemmUniversalIN4cute5tupleIJiiiiEEENS1_10collective13CollectiveMmaINS1_34MainloopSm90TmaGmmaWarpSpecializedILi17ENS5_IJNS4_1CILi1EEESB_SB_EEENS1_35KernelTmaWarpSpecializedCooperativeEEENS5_IJNSA_ILi192EEENSA_ILi224EEENSA_ILi16EEEEEENS_6half_tENS5_IJlSB_lEEESJ_SK_NS4_8TiledMMAINS4_8MMA_AtomIJNS4_4SM904GMMA25MMA_64x32x16_F32F16F16_SSILNSO_5MajorE0ELSQ_0ELNSO_7ScaleInE1ELSR_1EEEEEENS4_6LayoutINS5_IJNSA_ILi2EEESB_SB_EEENS5_IJSB_NSA_ILi0EEESX_EEEEENS5_IJNS4_10UnderscoreES10_S10_EEEEENS4_13SM90_TMA_LOADENS4_14ComposedLayoutINS4_7SwizzleILi1ELi4ELi3EEENS4_18smem_ptr_flag_bitsILi16EEENSU_INS5_IJNSA_ILi8EEESH_EEENS5_IJSH_SB_EEEEEEEvNS4_8identityES13_S1D_vS1E_EENS_8epilogue10collective6detail29Sm90TmaWarpSpecializedAdapterINS1H_15DefaultEpilogueISJ_SK_SK_NS1G_6thread17LinearCombinationISJ_Li1EffLNS1L_9ScaleType4KindE0ELNS_15FloatRoundStyleE2ESJ_EENS1_15EpilogueDefaultEEEEEvvEEEEvNT_6ParamsE:
[----:B------:R-:W0:Y:S02]  /*0000*/  LDC R1, c[0x0][0x28] ;  /* 0x00000a00ff017b82 */ /* 0x000e240000000800 */
[----:B0-----:R-:W-:Y:S01]  /*0010*/  VIADD R1, R1, 0xffffff18 ;  /* 0xffffff1801017836 */ /* 0x001fe20000000000 */
[----:B------:R-:W0:Y:S01]  /*0020*/  S2R R2, SR_TID.X ;  /* 0x0000000000027919 */ /* 0x000e220000002100 */
[----:B------:R-:W-:Y:S01]  /*0030*/  ELECT P0, URZ, PT ;  /* 0x00000000003f782f */ /* 0x000fe20003800000 */
[----:B------:R-:W-:Y:S01]  /*0040*/  BSSY B0, `(.L_x_0) ;  /* 0x000000f000007945 */ /* 0x000fe20003800000 */
[--C-:B0-----:R-:W-:Y:S02]  /*0050*/  SHF.R.U32.HI R0, RZ, 0x5, R2.reuse ;  /* 0x00000005ff007819 */ /* 0x101fe40000011602 */
[----:B------:R-:W-:-:S03]  /*0060*/  SHF.R.U32.HI R2, RZ, 0x7, R2 ;  /* 0x00000007ff027819 */ /* 0x000fc60000011602 */
[----:B------:R-:W0:Y:S04]  /*0070*/  SHFL.IDX PT, R3, R0, RZ, 0x1f ;  /* 0x00001fff00037589 */ /* 0x000e2800000e0000 */
[----:B------:R1:W2:Y:S01]  /*0080*/  SHFL.IDX PT, R5, R2, RZ, 0x1f ;  /* 0x00001fff02057589 */ /* 0x0002a200000e0000 */
[----:B0-----:R-:W-:-:S13]  /*0090*/  ISETP.NE.OR P0, PT, R3, RZ, !P0 ;  /* 0x000000ff0300720c */ /* 0x001fda0004705670 */
[----:B-12---:R-:W-:Y:S05]  /*00a0*/  @P0 BRA `(.L_x_1) ;  /* 0x0000000000200947 */ /* 0x006fea0003800000 */
[----:B------:R-:W-:Y:S02]  /*00b0*/  ULDC.64 UR4, c[0x0][0x198] ;  /* 0x0000660000047ab9 */ /* 0x000fe40000000a00 */
[----:B------:R-:W-:Y:S02]  /*00c0*/  UIADD3 UR6, UP0, UR4, 0xf0, URZ ;  /* 0x000000f004067890 */ /* 0x000fe4000ff1e03f */
[----:B------:R-:W-:Y:S02]  /*00d0*/  UIADD3 UR4, UP1, UR4, 0x1f0, URZ ;  /* 0x000001f004047890 */ /* 0x000fe4000ff3e03f */
[----:B------:R-:W-:Y:S02]  /*00e0*/  UIADD3.X UR7, URZ, UR5, URZ, UP0, !UPT ;  /* 0x000000053f077290 */ /* 0x000fe400087fe43f */
[----:B------:R-:W-:-:S07]  /*00f0*/  UIADD3.X UR5, URZ, UR5, URZ, UP1, !UPT ;  /* 0x000000053f057290 */ /* 0x000fce0008ffe43f */
[----:B------:R0:W-:Y:S02]  /*0100*/  UTMACCTL.PF [UR6] ;  /* 0x00000000060079b9 */ /* 0x0001e40008040000 */
[----:B------:R0:W-:Y:S02]  /*0110*/  UTMACCTL.PF [UR4] ;  /* 0x00000000040079b9 */ /* 0x0001e40008040000 */
[----:B0-----:R-:W-:Y:S01]  /*0120*/  NOP ;  /* 0x0000000000007918 */ /* 0x001fe20000000000 */
.L_x_1:
[----:B------:R-:W-:Y:S05]  /*0130*/  BSYNC B0 ;  /* 0x0000000000007941 */ /* 0x000fea0003800000 */
.L_x_0:
[----:B------:R-:W0:Y:S02]  /*0140*/  SHFL.IDX PT, R2, R0, RZ, 0x1f ;  /* 0x00001fff00027589 */ /* 0x000e2400000e0000 */
[----:B0-----:R-:W-:-:S13]  /*0150*/  ISETP.NE.AND P0, PT, R2, RZ, PT ;  /* 0x000000ff0200720c */ /* 0x001fda0003f05270 */
[----:B------:R-:W-:Y:S05]  /*0160*/  @P0 BRA `(.L_x_2) ;  /* 0x0000000000cc0947 */ /* 0x000fea0003800000 */
[----:B------:R-:W-:Y:S01]  /*0170*/  ELECT P0, URZ, PT ;  /* 0x00000000003f782f */ /* 0x000fe20003800000 */
[----:B------:R-:W-:-:S12]  /*0180*/  BSSY B0, `(.L_x_2) ;  /* 0x0000031000007945 */ /* 0x000fd80003800000 */
[----:B------:R-:W-:Y:S05]  /*0190*/  @!P0 BRA `(.L_x_3) ;  /* 0x0000000000bc8947 */ /* 0x000fea0003800000 */
[----:B------:R-:W0:Y:S01]  /*01a0*/  S2UR UR8, SR_CgaCtaId ;  /* 0x00000000000879c3 */ /* 0x000e220000008800 */
[----:B------:R-:W-:Y:S01]  /*01b0*/  UMOV UR4, 0x400 ;  /* 0x0000040000047882 */ /* 0x000fe20000000000 */
[----:B------:R-:W-:Y:S01]  /*01c0*/  UMOV UR5, 0x1 ;  /* 0x0000000100057882 */ /* 0x000fe20000000000 */
[----:B------:R-:W-:Y:S02]  /*01d0*/  UMOV UR6, 0x100 ;  /* 0x0000010000067882 */ /* 0x000fe40000000000 */
[----:B------:R-:W-:-:S04]  /*01e0*/  UIADD3 UR6, -UR6, 0x100000, URZ ;  /* 0x0010000006067890 */ /* 0x000fc8000fffe13f */
[----:B------:R-:W-:Y:S02]  /*01f0*/  USHF.L.U32 UR7, UR6, 0xb, URZ ;  /* 0x0000000b06077899 */ /* 0x000fe4000800063f */
[----:B------:R-:W-:Y:S02]  /*0200*/  USHF.L.U32 UR6, UR6, 0x1, URZ ;  /* 0x0000000106067899 */ /* 0x000fe4000800063f */
[----:B0-----:R-:W-:Y:S02]  /*0210*/  ULEA UR8, UR8, UR4, 0x18 ;  /* 0x0000000408087291 */ /* 0x001fe4000f8ec03f */
[----:B------:R-:W-:-:S04]  /*0220*/  UIADD3 UR4, -UR5, 0x100000, URZ ;  /* 0x0010000005047890 */ /* 0x000fc8000fffe13f */
[----:B------:R-:W-:Y:S02]  /*0230*/  USHF.L.U32 UR5, UR4, 0xb, URZ ;  /* 0x0000000b04057899 */ /* 0x000fe4000800063f */
[----:B------:R-:W-:Y:S01]  /*0240*/  USHF.L.U32 UR4, UR4, 0x1, URZ ;  /* 0x0000000104047899 */ /* 0x000fe2000800063f */
[----:B------:R-:W0:Y:S11]  /*0250*/  FENCE.VIEW.ASYNC.S ;  /* 0x00000000000073c6 */ /* 0x000e360000000000 */
[----:B0-----:R0:W1:Y:S01]  /*0260*/  SYNCS.EXCH.64 URZ, [UR8], UR4 ;  /* 0x00000004083f75b2 */ /* 0x0010620008000100 */
[----:B------:R0:W2:Y:S01]  /*0270*/  SYNCS.EXCH.64 URZ, [UR8+0x88], UR6 ;  /* 0x00008806083f75b2 */ /* 0x0000a20008000100 */
[----:B------:R0:W3:Y:S01]  /*0280*/  SYNCS.EXCH.64 URZ, [UR8+0x8], UR4 ;  /* 0x00000804083f75b2 */ /* 0x0000e20008000100 */
[----:B------:R0:W4:Y:S01]  /*0290*/  SYNCS.EXCH.64 URZ, [UR8+0x90], UR6 ;  /* 0x00009006083f75b2 */ /* 0x0001220008000100 */
[----:B------:R0:W0:Y:S01]  /*02a0*/  SYNCS.EXCH.64 URZ, [UR8+0x10], UR4 ;  /* 0x00001004083f75b2 */ /* 0x0000220008000100 */
        /* <DEDUP_REMOVED lines=29> */
[----:B-1234-:R-:W-:Y:S01]  /*0480*/  NOP ;  /* 0x0000000000007918 */ /* 0x01efe20000000000 */
.L_x_3:
[----:B0-----:R-:W-:Y:S05]  /*0490*/  BSYNC B0 ;  /* 0x0000000000007941 */ /* 0x001fea0003800000 */
.L_x_2:
[----:B------:R-:W0:Y:S01]  /*04a0*/  SHFL.IDX PT, R0, R0, RZ, 0x1f ;  /* 0x00001fff00007589 */ /* 0x000e2200000e0000 */
[----:B------:R-:W1:Y:S01]  /*04b0*/  LDC R2, c[0x0][0x65c] ;  /* 0x00019700ff027b82 */ /* 0x000e620000000800 */
[----:B------:R-:W-:Y:S02]  /*04c0*/  ELECT P0, URZ, PT ;  /* 0x00000000003f782f */ /* 0x000fe40003800000 */
[----:B------:R-:W-:Y:S01]  /*04d0*/  SHF.R.S32.HI R6, RZ, 0x1f, R3 ;  /* 0x0000001fff067819 */ /* 0x000fe20000011403 */
[----:B------:R-:W2:Y:S01]  /*04e0*/  S2R R4, SR_CTAID.Y ;  /* 0x0000000000047919 */ /* 0x000ea20000002600 */
[----:B------:R-:W-:Y:S01]  /*04f0*/  UMOV UR4, 0x20 ;  /* 0x0000002000047882 */ /* 0x000fe20000000000 */
[C---:B------:R-:W-:Y:S01]  /*0500*/  ISETP.NE.AND P2, PT, R5.reuse, RZ, PT ;  /* 0x000000ff0500720c */ /* 0x040fe20003f45270 */
[----:B------:R-:W-:Y:S01]  /*0510*/  VIADD R10, R5, 0xffffffff ;  /* 0xffffffff050a7836 */ /* 0x000fe20000000000 */
[----:B------:R-:W-:Y:S01]  /*0520*/  LEA.HI R6, R6, R3, RZ, 0x2 ;  /* 0x0000000306067211 */ /* 0x000fe200078f10ff */
[----:B------:R-:W-:Y:S01]  /*0530*/  NOP ;  /* 0x0000000000007918 */ /* 0x000fe20000000000 */
[----:B------:R-:W-:Y:S01]  /*0540*/  NOP ;  /* 0x0000000000007918 */ /* 0x000fe20000000000 */
[----:B------:R-:W-:-:S02]  /*0550*/  LOP3.LUT R17, R17, 0xfffffff7, RZ, 0xc0, !PT ;  /* 0xfffffff711117812 */ /* 0x000fc400078ec0ff */
[----:B------:R-:W-:Y:S02]  /*0560*/  ISETP.GE.U32.AND P1, PT, R10, 0x2, PT ;  /* 0x000000020a00780c */ /* 0x000fe40003f26070 */
[----:B0-----:R-:W-:Y:S02]  /*0570*/  ISETP.NE.OR P0, PT, R0, RZ, !P0 ;  /* 0x000000ff0000720c */ /* 0x001fe40004705670 */
[----:B-1----:R-:W-:Y:S02]  /*0580*/  ISETP.NE.AND P3, PT, R2, 0x1, PT ;  /* 0x000000010200780c */ /* 0x002fe40003f65270 */
[----:B------:R-:W0:Y:S01]  /*0590*/  S2R R2, SR_CTAID.X ;  /* 0x0000000000027919 */ /* 0x000e220000002500 */
[----:B------:R-:W-:-:S05]  /*05a0*/  LOP3.LUT R0, R6, 0xfffffffc, RZ, 0xc0, !PT ;  /* 0xfffffffc06007812 */ /* 0x000fca00078ec0ff */
[----:B------:R-:W-:Y:S02]  /*05b0*/  IMAD.IADD R0, R3, 0x1, -R0 ;  /* 0x0000000103007824 */ /* 0x000fe400078e0a00 */
[----:B------:R-:W-:Y:S01]  /*05c0*/  IMAD.MOV.U32 R3, RZ, RZ, RZ ;  /* 0x000000ffff037224 */ /* 0x000fe200078e00ff */
[----:B------:R-:W-:Y:S01]  /*05d0*/  VOTEU.ALL UP0, P0 ;  /* 0x00000000003f7886 */ /* 0x000fe20000000000 */
[----:B------:R-:W-:Y:S01]  /*05e0*/  VOTEU.ALL UP1, P0 ;  /* 0x00000000003f7886 */ /* 0x000fe20000020000 */
[----:B------:R-:W0:Y:S01]  /*05f0*/  @P3 LDC R9, c[0x0][0x10] ;  /* 0x00000400ff093b82 */ /* 0x000e220000000800 */
[----:B--2---:R-:W-:Y:S01]  /*0600*/  @P3 IMAD.MOV.U32 R6, RZ, RZ, R4 ;  /* 0x000000ffff063224 */ /* 0x004fe200078e0004 */
[----:B------:R-:W-:Y:S01]  /*0610*/  @P3 LOP3.LUT R17, R17, 0x8, RZ, 0xfc, !PT ;  /* 0x0000000811113812 */ /* 0x000fe200078efcff */
[----:B------:R-:W-:Y:S01]  /*0620*/  @!UP0 UMOV UR6, 0x400 ;  /* 0x0000040000068882 */ /* 0x000fe20000000000 */
[----:B------:R-:W-:-:S04]  /*0630*/  @!UP0 UIADD3 UR4, -UR4, 0x100000, URZ ;  /* 0x0010000004048890 */ /* 0x000fc8000fffe13f */
[----:B------:R-:W-:Y:S02]  /*0640*/  @!UP0 USHF.L.U32 UR5, UR4, 0xb, URZ ;  /* 0x0000000b04058899 */ /* 0x000fe4000800063f */
[----:B------:R-:W-:Y:S01]  /*0650*/  @!UP0 USHF.L.U32 UR4, UR4, 0x1, URZ ;  /* 0x0000000104048899 */ /* 0x000fe2000800063f */
[----:B------:R-:W-:Y:S01]  /*0660*/  @P3 IMAD.MOV.U32 R7, RZ, RZ, RZ ;  /* 0x000000ffff073224 */ /* 0x000fe200078e00ff */
[----:B------:R-:W1:Y:S08]  /*0670*/  @!UP0 S2UR UR7, SR_CgaCtaId ;  /* 0x00000000000789c3 */ /* 0x000e700000008800 */
[----:B------:R-:W2:Y:S01]  /*0680*/  @!P3 LDC R11, c[0x0][0xc] ;  /* 0x00000300ff0bbb82 */ /* 0x000ea20000000800 */
[----:B0-----:R-:W-:-:S04]  /*0690*/  @P3 IMAD.WIDE.U32 R8, R2, R9, R6 ;  /* 0x0000000902083225 */ /* 0x001fc800078e0006 */
[----:B------:R-:W-:Y:S01]  /*06a0*/  @P3 IMAD.MOV.U32 R12, RZ, RZ, R8 ;  /* 0x000000ffff0c3224 */ /* 0x000fe200078e0008 */
[----:B-1----:R-:W-:Y:S01]  /*06b0*/  @!UP0 ULEA UR6, UR7, UR6, 0x18 ;  /* 0x0000000607068291 */ /* 0x002fe2000f8ec03f */
[----:B------:R-:W-:Y:S01]  /*06c0*/  VOTEU.ALL UP0, P0 ;  /* 0x00000000003f7886 */ /* 0x000fe20000000000 */
[----:B------:R-:W-:-:S04]  /*06d0*/  ISETP.NE.AND P0, PT, R0, 0x3, PT ;  /* 0x000000030000780c */ /* 0x000fc80003f05270 */
[----:B------:R-:W-:Y:S01]  /*06e0*/  ISETP.EQ.OR P0, PT, R0, RZ, !P0 ;  /* 0x000000ff0000720c */ /* 0x000fe20004702670 */
[----:B--2---:R-:W-:-:S03]  /*06f0*/  @!P3 IMAD.WIDE.U32 R6, R11, R4, R2 ;  /* 0x000000040b06b225 */ /* 0x004fc600078e0002 */
[----:B------:R-:W-:Y:S01]  /*0700*/  ISETP.EQ.AND P0, PT, R5, RZ, P0 ;  /* 0x000000ff0500720c */ /* 0x000fe20000702270 */
[----:B------:R-:W-:Y:S01]  /*0710*/  @P3 IMAD.MOV.U32 R5, RZ, RZ, RZ ;  /* 0x000000ffff053224 */ /* 0x000fe200078e00ff */
[----:B------:R-:W0:Y:S02]  /*0720*/  FENCE.VIEW.ASYNC.S ;  /* 0x00000000000073c6 */ /* 0x000e240000000000 */
[----:B0-----:R0:W1:Y:S01]  /*0730*/  @!UP0 SYNCS.EXCH.64 URZ, [UR6+0x120], UR4 ;  /* 0x00012004063f85b2 */ /* 0x0010620008000100 */
[----:B------:R-:W-:Y:S02]  /*0740*/  @!P3 IMAD.MOV.U32 R12, RZ, RZ, R6 ;  /* 0x000000ffff0cb224 */ /* 0x000fe400078e0006 */
[----:B------:R-:W-:Y:S01]  /*0750*/  @P3 IMAD.IADD R16, R9, 0x1, R5 ;  /* 0x0000000109103824 */ /* 0x000fe200078e0205 */
[----:B------:R-:W-:Y:S01]  /*0760*/  SEL R5, RZ, 0x1, !P0 ;  /* 0x00000001ff057807 */ /* 0x000fe20004000000 */
[----:B------:R-:W-:Y:S01]  /*0770*/  @!P3 IMAD.MOV.U32 R16, RZ, RZ, R7 ;  /* 0x000000ffff10b224 */ /* 0x000fe200078e0007 */
[----:B------:R0:W-:Y:S02]  /*0780*/  STL [R1+0x8c], R12 ;  /* 0x00008c0c01007387 */ /* 0x0001e40000100800 */
[----:B------:R-:W-:-:S02]  /*0790*/  SEL R5, R5, 0x2, P1 ;  /* 0x0000000205057807 */ /* 0x000fc40000800000 */
[----:B------:R0:W-:Y:S04]  /*07a0*/  STL [R1+0x88], R16 ;  /* 0x0000881001007387 */ /* 0x0001e80000100800 */
[----:B------:R0:W-:Y:S01]  /*07b0*/  STL [R1+0x80], R5 ;  /* 0x0000800501007387 */ /* 0x0001e20000100800 */
[----:B------:R0:W1:Y:S01]  /*07c0*/  @!UP1 SYNCS.EXCH.64 URZ, [UR6+0x128], UR4 ;  /* 0x00012804063f95b2 */ /* 0x0000620008000100 */
[----:B------:R-:W-:Y:S01]  /*07d0*/  NOP ;  /* 0x0000000000007918 */ /* 0x000fe20000000000 */
[----:B-1----:R-:W-:Y:S06]  /*07e0*/  BAR.SYNC.DEFER_BLOCKING 0x0 ;  /* 0x0000000000007b1d */ /* 0x002fec0000010000 */
[----:B------:R-:W-:Y:S05]  /*07f0*/  @!P2 BRA `(.L_x_4) ;  /* 0x000001040074a947 */ /* 0x000fea0003800000 */
[----:B------:R-:W-:-:S13]  /*0800*/  ISETP.GT.U32.AND P0, PT, R10, 0x1, PT ;  /* 0x000000010a00780c */ /* 0x000fda0003f04070 */
[----:B0-----:R-:W-:Y:S05]  /*0810*/  @P0 EXIT ;  /* 0x000000000000094d */ /* 0x001fea0003800000 */
[----:B------:R-:W-:Y:S01]  /*0820*/  IMAD.MOV.U32 R5, RZ, RZ, -0x1 ;  /* 0xffffffffff057424 */ /* 0x000fe200078e00ff */
[----:B------:R-:W-:Y:S01]  /*0830*/  ULDC.64 UR4, c[0x0][0x650] ;  /* 0x0001940000047ab9 */ /* 0x000fe20000000a00 */
[----:B------:R-:W-:Y:S01]  /*0840*/  PRMT R0, RZ, 0x7610, R0 ;  /* 0x00007610ff007816 */ /* 0x000fe20000000000 */
[----:B------:R-:W-:Y:S01]  /*0850*/  IMAD.MOV.U32 R18, RZ, RZ, -0x1 ;  /* 0xffffffffff127424 */ /* 0x000fe200078e00ff */
[----:B------:R-:W-:Y:S01]  /*0860*/  ISETP.GE.U32.AND P0, PT, R12, UR4, PT ;  /* 0x000000040c007c0c */ /* 0x000fe2000bf06070 */
[----:B------:R0:W-:Y:S01]  /*0870*/  STL [R1+0x84], R5 ;  /* 0x0000840501007387 */ /* 0x0001e20000100800 */
[----:B------:R-:W-:Y:S02]  /*0880*/  IMAD.MOV.U32 R22, RZ, RZ, -0x1 ;  /* 0xffffffffff167424 */ /* 0x000fe400078e00ff */
[----:B------:R-:W-:-:S13]  /*0890*/  ISETP.GE.U32.AND.EX P0, PT, R16, UR5, PT, P0 ;  /* 0x0000000510007c0c */ /* 0x000fda000bf06100 */
[----:B0-----:R-:W-:Y:S05]  /*08a0*/  @P0 BRA `(.L_x_5) ;  /* 0x0000000400640947 */ /* 0x001fea0003800000 */
[----:B------:R-:W0:Y:S01]  /*08b0*/  LDC.64 R14, c[0x0][0x628] ;  /* 0x00018a00ff0e7b82 */ /* 0x000e220000000a00 */
[----:B------:R-:W-:Y:S02]  /*08c0*/  IMAD.MOV.U32 R6, RZ, RZ, R12 ;  /* 0x000000ffff067224 */ /* 0x000fe400078e000c */
[----:B------:R-:W-:-:S05]  /*08d0*/  IMAD.MOV.U32 R7, RZ, RZ, R16 ;  /* 0x000000ffff077224 */ /* 0x000fca00078e0010 */
[----:B------:R-:W1:Y:S08]  /*08e0*/  LDC R0, c[0x0][0x630] ;  /* 0x00018c00ff007b82 */ /* 0x000e700000000800 */
[----:B------:R-:W2:Y:S01]  /*08f0*/  LDC.64 R18, c[0x0][0x620] ;  /* 0x00018800ff127b82 */ /* 0x000ea20000000a00 */
[----:B0-----:R-:W-:-:S04]  /*0900*/  ISETP.NE.U32.AND P0, PT, R14, RZ, PT ;  /* 0x000000ff0e00720c */ /* 0x001fc80003f05070 */
[----:B------:R-:W-:-:S13]  /*0910*/  ISETP.NE.AND.EX P0, PT, R15, RZ, PT, P0 ;  /* 0x000000ff0f00720c */ /* 0x000fda0003f05300 */
[----:B-12---:R-:W-:Y:S05]  /*0920*/  @!P0 BRA `(.L_x_6) ;  /* 0x0000000000288947 */ /* 0x006fea0003800000 */
[----:B------:R-:W0:Y:S02]  /*0930*/  LDC R5, c[0x0][0x634] ;  /* 0x00018d00ff057b82 */ /* 0x000e240000000800 */
[----:B0-----:R-:W-:-:S05]  /*0940*/  IADD3 R5, P0, R12, R5, RZ ;  /* 0x000000050c057210 */ /* 0x001fca0007f1e0ff */
[----:B------:R-:W-:-:S04]  /*0950*/  IMAD.X R13, RZ, RZ, R16, P0 ;  /* 0x000000ffff0d7224 */ /* 0x000fc800000e0610 */
[----:B------:R-:W-:-:S04]  /*0960*/  IMAD.WIDE.U32 R6, R13, R14, RZ ;  /* 0x0000000e0d067225 */ /* 0x000fc800078e00ff */
[----:B------:R-:W-:-:S04]  /*0970*/  IMAD.WIDE.U32 R8, P0, R5, R15, R6 ;  /* 0x0000000f05087225 */ /* 0x000fc80007800006 */
[----:B------:R-:W-:-:S04]  /*0980*/  IMAD.WIDE.U32 R6, R5, R14, RZ ;  /* 0x0000000e05067225 */ /* 0x000fc800078e00ff */
[----:B------:R-:W-:Y:S01]  /*0990*/  IMAD.X R11, RZ, RZ, RZ, P0 ;  /* 0x000000ffff0b7224 */ /* 0x000fe200000e06ff */
[----:B------:R-:W-:Y:S01]  /*09a0*/  IADD3 RZ, P0, R7, R8, RZ ;  /* 0x0000000807ff7210 */ /* 0x000fe20007f1e0ff */
[----:B------:R-:W-:-:S04]  /*09b0*/  IMAD.MOV.U32 R10, RZ, RZ, R9 ;  /* 0x000000ffff0a7224 */ /* 0x000fc800078e0009 */
[----:B------:R-:W-:-:S08]  /*09c0*/  IMAD.WIDE.U32.X R6, R13, R15, R10, P0 ;  /* 0x0000000f0d067225 */ /* 0x000fd000000e040a */
.L_x_6:
[-CC-:B------:R-:W-:Y:S01]  /*09d0*/  SHF.R.U64 R24, R6, R0.reuse, R7.reuse ;  /* 0x0000000006187219 */ /* 0x180fe20000001207 */
[----:B------:R-:W0:Y:S01]  /*09e0*/  LDC.64 R20, c[0x0][0x640] ;  /* 0x00019000ff147b82 */ /* 0x000e220000000a00 */
[----:B------:R-:W-:Y:S01]  /*09f0*/  SHF.R.U32.HI R3, RZ, R0, R7 ;  /* 0x00000000ff037219 */ /* 0x000fe20000011607 */
[----:B------:R-:W-:Y:S01]  /*0a00*/  ULDC UR4, c[0x0][0x150] ;  /* 0x0000540000047ab9 */ /* 0x000fe20000000800 */
[----:B------:R-:W-:Y:S01]  /*0a10*/  IADD3 R5, P0, RZ, -R24, RZ ;  /* 0x80000018ff057210 */ /* 0x000fe20007f1e0ff */
[----:B------:R-:W-:Y:S01]  /*0a20*/  IMAD.MOV.U32 R6, RZ, RZ, R12 ;  /* 0x000000ffff067224 */ /* 0x000fe200078e000c */
[----:B------:R-:W-:Y:S01]  /*0a30*/  I2FP.F32.U32 R0, R2 ;  /* 0x0000000200007245 */ /* 0x000fe20000201000 */
[----:B------:R-:W-:Y:S02]  /*0a40*/  IMAD.MOV.U32 R7, RZ, RZ, R16 ;  /* 0x000000ffff077224 */ /* 0x000fe400078e0010 */
[----:B------:R-:W1:Y:S01]  /*0a50*/  LDC R10, c[0x0][0x618] ;  /* 0x00018600ff0a7b82 */ /* 0x000e620000000800 */
[----:B------:R-:W-:-:S02]  /*0a60*/  IMAD.X R9, RZ, RZ, ~R3, P0 ;  /* 0x000000ffff097224 */ /* 0x000fc400000e0e03 */
[----:B------:R-:W-:Y:S01]  /*0a70*/  FMUL R0, R0, UR4 ;  /* 0x0000000400007c20 */ /* 0x000fe20008400000 */
[----:B------:R-:W-:Y:S01]  /*0a80*/  IMAD.WIDE.U32 R6, R5, R18, R6 ;  /* 0x0000001205067225 */ /* 0x000fe200078e0006 */
[----:B------:R-:W-:-:S03]  /*0a90*/  ULDC UR4, c[0x0][0x154] ;  /* 0x0000550000047ab9 */ /* 0x000fc60000000800 */
[----:B------:R-:W-:Y:S01]  /*0aa0*/  IMAD R8, R9, R18, RZ ;  /* 0x0000001209087224 */ /* 0x000fe200078e02ff */
[----:B------:R-:W2:Y:S01]  /*0ab0*/  LDC R3, c[0x0][0x144] ;  /* 0x00005100ff037b82 */ /* 0x000ea20000000800 */
[----:B------:R-:W3:Y:S01]  /*0ac0*/  F2I.U32.TRUNC.NTZ R0, R0 ;  /* 0x0000000000007305 */ /* 0x000ee2000020f000 */
[----:B------:R-:W-:Y:S02]  /*0ad0*/  IMAD.MOV.U32 R9, RZ, RZ, -0x1 ;  /* 0xffffffffff097424 */ /* 0x000fe400078e00ff */
[----:B------:R-:W-:-:S04]  /*0ae0*/  IMAD R5, R5, R19, R8 ;  /* 0x0000001305057224 */ /* 0x000fc800078e0208 */
[----:B------:R-:W4:Y:S01]  /*0af0*/  LDC R14, c[0x0][0x608] ;  /* 0x00018200ff0e7b82 */ /* 0x000f220000000800 */
[----:B------:R-:W-:Y:S01]  /*0b00*/  IMAD.IADD R7, R7, 0x1, R5 ;  /* 0x0000000107077824 */ /* 0x000fe200078e0205 */
[----:B0-----:R-:W-:Y:S02]  /*0b10*/  ISETP.NE.U32.AND P0, PT, R20, RZ, PT ;  /* 0x000000ff1400720c */ /* 0x001fe40003f05070 */
[----:B------:R-:W-:Y:S02]  /*0b20*/  I2FP.F32.U32 R5, R4 ;  /* 0x0000000400057245 */ /* 0x000fe40000201000 */
[----:B------:R-:W-:Y:S02]  /*0b30*/  ISETP.NE.AND.EX P0, PT, R21, RZ, PT, P0 ;  /* 0x000000ff1500720c */ /* 0x000fe40003f05300 */
[----:B------:R-:W0:Y:S01]  /*0b40*/  LDC R8, c[0x0][0x658] ;  /* 0x00019600ff087b82 */ /* 0x000e220000000800 */
[-CC-:B-1----:R-:W-:Y:S01]  /*0b50*/  SHF.R.U64 R12, R6, R10.reuse, R7.reuse ;  /* 0x0000000a060c7219 */ /* 0x182fe20000001207 */
[----:B---3--:R-:W-:Y:S01]  /*0b60*/  IMAD.MOV R6, RZ, RZ, -R0 ;  /* 0x000000ffff067224 */ /* 0x008fe200078e0a00 */
[----:B------:R-:W-:-:S05]  /*0b70*/  SHF.R.U32.HI R7, RZ, R10, R7 ;  /* 0x0000000aff077219 */ /* 0x000fca0000011607 */
[----:B------:R-:W1:Y:S01]  /*0b80*/  LDC R13, c[0x0][0x148] ;  /* 0x00005200ff0d7b82 */ /* 0x000e620000000800 */
[----:B--2---:R-:W-:Y:S02]  /*0b90*/  IMAD R0, R3, R6, R2 ;  /* 0x0000000603007224 */ /* 0x004fe400078e0202 */
[----:B------:R-:W-:-:S04]  /*0ba0*/  FMUL R3, R5, UR4 ;  /* 0x0000000405037c20 */ /* 0x000fc80008400000 */
[----:B------:R2:W3:Y:S01]  /*0bb0*/  F2I.U32.TRUNC.NTZ R11, R3 ;  /* 0x00000003000b7305 */ /* 0x0004e2000020f000 */
[----:B------:R-:W1:Y:S01]  /*0bc0*/  LDC R19, c[0x0][0x600] ;  /* 0x00018000ff137b82 */ /* 0x000e620000000800 */
[-CC-:B----4-:R-:W-:Y:S02]  /*0bd0*/  SHF.R.U64 R25, R12, R14.reuse, R7.reuse ;  /* 0x0000000e0c197219 */ /* 0x190fe40000001207 */
[----:B------:R-:W-:Y:S01]  /*0be0*/  SHF.R.U32.HI R5, RZ, R14, R7 ;  /* 0x0000000eff057219 */ /* 0x000fe20000011607 */
[----:B------:R-:W-:-:S04]  /*0bf0*/  IMAD.MOV.U32 R7, RZ, RZ, 0x1 ;  /* 0x00000001ff077424 */ /* 0x000fc800078e00ff */
[----:B------:R-:W4:Y:S01]  /*0c00*/  LDC R16, c[0x0][0x648] ;  /* 0x00019200ff107b82 */ /* 0x000f220000000800 */
[-C--:B0-----:R-:W-:Y:S02]  /*0c10*/  SHF.L.U32 R2, R9, R8.reuse, RZ ;  /* 0x0000000809027219 */ /* 0x081fe400000006ff */
[-CC-:B------:R-:W-:Y:S02]  /*0c20*/  SHF.R.U64 R14, R25, R8.reuse, R5.reuse ;  /* 0x00000008190e7219 */ /* 0x180fe40000001205 */
[----:B------:R-:W-:Y:S02]  /*0c30*/  SHF.R.U32.HI R15, RZ, R8, R5 ;  /* 0x00000008ff0f7219 */ /* 0x000fe40000011605 */
[----:B------:R-:W-:Y:S01]  /*0c40*/  LOP3.LUT R10, RZ, R2, RZ, 0x33, !PT ;  /* 0x00000002ff0a7212 */ /* 0x000fe200078e33ff */
[----:B------:R-:W0:Y:S01]  /*0c50*/  LDC R23, c[0x0][0x638] ;  /* 0x00018e00ff177b82 */ /* 0x000e220000000800 */
[----:B------:R-:W-:Y:S01]  /*0c60*/  SHF.L.U32 R5, R7, R8, RZ ;  /* 0x0000000807057219 */ /* 0x000fe200000006ff */
[----:B------:R-:W-:-:S02]  /*0c70*/  IMAD.MOV.U32 R2, RZ, RZ, R14 ;  /* 0x000000ffff027224 */ /* 0x000fc400078e000e */
[----:B--2---:R-:W-:-:S04]  /*0c80*/  IMAD.MOV.U32 R3, RZ, RZ, R15 ;  /* 0x000000ffff037224 */ /* 0x004fc800078e000f */
[----:B------:R-:W2:Y:S01]  /*0c90*/  LDC R18, c[0x0][0x610] ;  /* 0x00018400ff127b82 */ /* 0x000ea20000000800 */
[----:B---3--:R-:W-:Y:S05]  /*0ca0*/  @!P0 BRA `(.L_x_7) ;  /* 0x0000000000288947 */ /* 0x008fea0003800000 */
[----:B------:R-:W3:Y:S02]  /*0cb0*/  LDC R9, c[0x0][0x64c] ;  /* 0x00019300ff097b82 */ /* 0x000ee40000000800 */
[----:B---3--:R-:W-:-:S05]  /*0cc0*/  IADD3 R9, P0, R14, R9, RZ ;  /* 0x000000090e097210 */ /* 0x008fca0007f1e0ff */
        /* <DEDUP_REMOVED lines=8> */
.L_x_7:
[----:B------:R3:W-:Y:S01]  /*0d50*/  STL [R1+0x84], R24 ;  /* 0x0000841801007387 */ /* 0x0007e20000100800 */
[----:B----4-:R-:W-:Y:S01]  /*0d60*/  SHF.R.U64 R2, R2, R16, R3 ;  /* 0x0000001002027219 */ /* 0x010fe20000001203 */
[----:B-1----:R-:W-:Y:S01]  /*0d70*/  VIADD R3, R19, 0xffffffff ;  /* 0xffffffff13037836 */ /* 0x002fe20000000000 */
[----:B------:R-:W-:Y:S01]  /*0d80*/  LOP3.LUT R10, R25, R10, RZ, 0xc0, !PT ;  /* 0x0000000a190a7212 */ /* 0x000fe200078ec0ff */
[----:B------:R-:W-:Y:S02]  /*0d90*/  IMAD.MOV R11, RZ, RZ, -R11 ;  /* 0x000000ffff0b7224 */ /* 0x000fe400078e0a0b */
[----:B------:R-:W-:Y:S01]  /*0da0*/  IMAD.MOV R6, RZ, RZ, -R2 ;  /* 0x000000ffff067224 */ /* 0x000fe200078e0a02 */
[----:B------:R-:W-:Y:S01]  /*0db0*/  LOP3.LUT R3, R12, R3, RZ, 0xc0, !PT ;  /* 0x000000030c037212 */ /* 0x000fe200078ec0ff */
[----:B------:R-:W-:Y:S02]  /*0dc0*/  IMAD R5, R5, R2, R10 ;  /* 0x0000000205057224 */ /* 0x000fe400078e020a */
[----:B------:R-:W-:-:S02]  /*0dd0*/  @P3 IMAD R0, R13, R11, R4 ;  /* 0x0000000b0d003224 */ /* 0x000fc400078e0204 */
[----:B0-----:R-:W-:Y:S02]  /*0de0*/  IMAD R2, R6, R23, R14 ;  /* 0x0000001706027224 */ /* 0x001fe400078e020e */
[----:B--2---:R-:W-:Y:S02]  /*0df0*/  IMAD R18, R5, R18, R0 ;  /* 0x0000001205127224 */ /* 0x004fe400078e0200 */
[----:B------:R-:W-:Y:S02]  /*0e00*/  IMAD R3, R2, R19, R3 ;  /* 0x0000001302037224 */ /* 0x000fe400078e0203 */
[----:B------:R-:W-:-:S03]  /*0e10*/  IMAD.MOV.U32 R0, RZ, RZ, 0x1 ;  /* 0x00000001ff007424 */ /* 0x000fc600078e00ff */
[----:B------:R-:W-:Y:S02]  /*0e20*/  SEL R22, R3, R18, !P3 ;  /* 0x0000001203167207 */ /* 0x000fe40005800000 */
[----:B---3--:R-:W-:-:S07]  /*0e30*/  SEL R18, R18, R3, !P3 ;  /* 0x0000000312127207 */ /* 0x008fce0005800000 */
.L_x_5:
[----:B------:R-:W-:-:S08]  /*0e40*/  NOP ;  /* 0x0000000000007918 */ /* 0x000fd00000000000 */
[----:B------:R-:W0:Y:S02]  /*0e50*/  USETMAXREG.TRY_ALLOC.CTAPOOL UP0, 0xe8 ;  /* 0x000000e8000079c8 */ /* 0x000e240008000600 */
[----:B0-----:R-:W-:-:S13]  /*0e60*/  PLOP3.LUT P0, PT, PT, PT, UP0, 0x80, 0x0 ;  /* 0x000000000000781c */ /* 0x001fda0003f0f008 */
[----:B------:R-:W-:Y:S05]  /*0e70*/  @!P0 BRA `(.L_x_5) ;  /* 0xfffffffc00f08947 */ /* 0x000fea000383ffff */
[----:B------:R-:W-:Y:S01]  /*0e80*/  ULDC.64 UR4, c[0x0][0x598] ;  /* 0x0001660000047ab9 */ /* 0x000fe20000000a00 */
[----:B------:R-:W-:Y:S01]  /*0e90*/  ULDC.64 UR36, c[0x0][0x208] ;  /* 0x0000820000247ab9 */ /* 0x000fe20000000a00 */
[----:B------:R-:W-:-:S04]  /*0ea0*/  ISETP.NE.U32.AND P0, PT, RZ, UR4, PT ;  /* 0x00000004ff007c0c */ /* 0x000fc8000bf05070 */
[----:B------:R-:W-:-:S13]  /*0eb0*/  ISETP.NE.AND.EX P0, PT, RZ, UR5, PT, P0 ;  /* 0x00000005ff007c0c */ /* 0x000fda000bf05300 */
[----:B------:R-:W-:Y:S05]  /*0ec0*/  @!P0 BRA `(.L_x_8) ;  /* 0x00000000001c8947 */ /* 0x000fea0003800000 */
[----:B------:R-:W0:Y:S02]  /*0ed0*/  LDC.64 R2, c[0x0][0x598] ;  /* 0x00016600ff027b82 */ /* 0x000e240000000a00 */
[----:B0-----:R-:W2:Y:S02]  /*0ee0*/  LDG.E.64 R2, desc[UR36][R2.64] ;  /* 0x0000002402027981 */ /* 0x001ea4000c1e1b00 */
[----:B--2---:R-:W-:-:S04]  /*0ef0*/  ISETP.NE.U32.AND P0, PT, R2, RZ, PT ;  /* 0x000000ff0200720c */ /* 0x004fc80003f05070 */
[----:B------:R-:W-:-:S13]  /*0f00*/  ISETP.NE.AND.EX P0, PT, R3, RZ, PT, P0 ;  /* 0x000000ff0300720c */ /* 0x000fda0003f05300 */
[----:B------:R-:W-:Y:S05]  /*0f10*/  @!P0 BRA `(.L_x_8) ;  /* 0x0000000000088947 */ /* 0x000fea0003800000 */
[----:B------:R0:W5:Y:S01]  /*0f20*/  LD.E R2, desc[UR36][R2.64] ;  /* 0x0000002402027980 */ /* 0x000162000c101900 */
[----:B------:R-:W-:Y:S05]  /*0f30*/  BRA `(.L_x_9) ;  /* 0x0000000000247947 */ /* 0x000fea0003800000 */
.L_x_8:
[----:B------:R-:W-:Y:S02]  /*0f40*/  ULDC.64 UR4, c[0x0][0x588] ;  /* 0x0001620000047ab9 */ /* 0x000fe40000000a00 */
[----:B------:R-:W-:-:S04]  /*0f50*/  ISETP.NE.U32.AND P0, PT, RZ, UR4, PT ;  /* 0x00000004ff007c0c */ /* 0x000fc8000bf05070 */
[----:B------:R-:W-:-:S13]  /*0f60*/  ISETP.NE.AND.EX P0, PT, RZ, UR5, PT, P0 ;  /* 0x00000005ff007c0c */ /* 0x000fda000bf05300 */
[----:B------:R-:W-:Y:S05]  /*0f70*/  @!P0 BRA `(.L_x_10) ;  /* 0x00000000000c8947 */ /* 0x000fea0003800000 */
[----:B------:R-:W0:Y:S02]  /*0f80*/  LDC.64 R2, c[0x0][0x588] ;  /* 0x00016200ff027b82 */ /* 0x000e240000000a00 */
[----:B0-----:R1:W5:Y:S01]  /*0f90*/  LDG.E R2, desc[UR36][R2.64] ;  /* 0x0000002402027981 */ /* 0x001362000c1e1900 */
[----:B------:R-:W-:Y:S05]  /*0fa0*/  BRA `(.L_x_9) ;  /* 0x0000000000087947 */ /* 0x000fea0003800000 */
.L_x_10:
[----:B------:R-:W-:Y:S02]  /*0fb0*/  ULDC UR4, c[0x0][0x580] ;  /* 0x0001600000047ab9 */ /* 0x000fe40000000800 */
[----:B------:R-:W-:-:S07]  /*0fc0*/  IMAD.U32 R2, RZ, RZ, UR4 ;  /* 0x00000004ff027e24 */ /* 0x000fce000f8e00ff */
.L_x_9:
[----:B------:R-:W-:Y:S02]  /*0fd0*/  ULDC.64 UR4, c[0x0][0x5a0] ;  /* 0x0001680000047ab9 */ /* 0x000fe40000000a00 */
[----:B------:R-:W-:-:S04]  /*0fe0*/  ISETP.NE.U32.AND P0, PT, RZ, UR4, PT ;  /* 0x00000004ff007c0c */ /* 0x000fc8000bf05070 */
[----:B------:R-:W-:-:S13]  /*0ff0*/  ISETP.NE.AND.EX P0, PT, RZ, UR5, PT, P0 ;  /* 0x00000005ff007c0c */ /* 0x000fda000bf05300 */
[----:B------:R-:W-:Y:S05]  /*1000*/  @!P0 BRA `(.L_x_11) ;  /* 0x00000000001c8947 */ /* 0x000fea0003800000 */
[----:B------:R-:W2:Y:S02]  /*1010*/  LDC.64 R4, c[0x0][0x5a0] ;  /* 0x00016800ff047b82 */ /* 0x000ea40000000a00 */
[----:B--2---:R-:W2:Y:S02]  /*1020*/  LDG.E.64 R4, desc[UR36][R4.64] ;  /* 0x0000002404047981 */ /* 0x004ea4000c1e1b00 */
[----:B--2---:R-:W-:-:S04]  /*1030*/  ISETP.NE.U32.AND P0, PT, R4, RZ, PT ;  /* 0x000000ff0400720c */ /* 0x004fc80003f05070 */
[----:B------:R-:W-:-:S13]  /*1040*/  ISETP.NE.AND.EX P0, PT, R5, RZ, PT, P0 ;  /* 0x000000ff0500720c */ /* 0x000fda0003f05300 */
[----:B------:R-:W-:Y:S05]  /*1050*/  @!P0 BRA `(.L_x_11) ;  /* 0x0000000000088947 */ /* 0x000fea0003800000 */
[----:B------:R2:W5:Y:S01]  /*1060*/  LD.E R16, desc[UR36][R4.64] ;  /* 0x0000002404107980 */ /* 0x000562000c101900 */
[----:B------:R-:W-:Y:S05]  /*1070*/  BRA `(.L_x_12) ;  /* 0x0000000000247947 */ /* 0x000fea0003800000 */
.L_x_11:
[----:B------:R-:W-:Y:S02]  /*1080*/  ULDC.64 UR4, c[0x0][0x590] ;  /* 0x0001640000047ab9 */ /* 0x000fe40000000a00 */
[----:B------:R-:W-:-:S04]  /*1090*/  ISETP.NE.U32.AND P0, PT, RZ, UR4, PT ;  /* 0x00000004ff007c0c */ /* 0x000fc8000bf05070 */
[----:B------:R-:W-:-:S13]  /*10a0*/  ISETP.NE.AND.EX P0, PT, RZ, UR5, PT, P0 ;  /* 0x00000005ff007c0c */ /* 0x000fda000bf05300 */
[----:B------:R-:W-:Y:S05]  /*10b0*/  @!P0 BRA `(.L_x_13) ;  /* 0x00000000000c8947 */ /* 0x000fea0003800000 */
[----:B------:R-:W2:Y:S02]  /*10c0*/  LDC.64 R4, c[0x0][0x590] ;  /* 0x00016400ff047b82 */ /* 0x000ea40000000a00 */
[----:B--2---:R3:W5:Y:S01]  /*10d0*/  LDG.E R16, desc[UR36][R4.64] ;  /* 0x0000002404107981 */ /* 0x004762000c1e1900 */
[----:B------:R-:W-:Y:S05]  /*10e0*/  BRA `(.L_x_12) ;  /* 0x0000000000087947 */ /* 0x000fea0003800000 */
.L_x_13:
[----:B------:R-:W-:Y:S02]  /*10f0*/  ULDC UR4, c[0x0][0x584] ;  /* 0x0001610000047ab9 */ /* 0x000fe40000000800 */
[----:B------:R-:W-:-:S07]  /*1100*/  IMAD.U32 R16, RZ, RZ, UR4 ;  /* 0x00000004ff107e24 */ /* 0x000fce000f8e00ff */
.L_x_12:
[----:B------:R-:W-:-:S13]  /*1110*/  LOP3.LUT P0, RZ, R0, 0xff, RZ, 0xc0, !PT ;  /* 0x000000ff00ff7812 */ /* 0x000fda000780c0ff */
[----:B------:R-:W-:Y:S05]  /*1120*/  @!P0 EXIT ;  /* 0x000000000000894d */ /* 0x000fea0003800000 */
[----:B------:R-:W-:Y:S01]  /*1130*/  ULDC UR4, c[0x0][0x28c] ;  /* 0x0000a30000047ab9 */ /* 0x000fe20000000800 */
[----:B------:R-:W-:Y:S01]  /*1140*/  UMOV UR38, URZ ;  /* 0x0000003f00267c82 */ /* 0x000fe20008000000 */
[----:B------:R-:W-:Y:S01]  /*1150*/  UIADD3 UR4, UR4, 0xf, URZ ;  /* 0x0000000f04047890 */ /* 0x000fe2000fffe03f */
[----:B------:R-:W-:-:S03]  /*1160*/  UMOV UR39, URZ ;  /* 0x0000003f00277c82 */ /* 0x000fc60008000000 */
[----:B------:R-:W-:-:S04]  /*1170*/  USHF.R.S32.HI UR5, URZ, 0x1f, UR4 ;  /* 0x0000001f3f057899 */ /* 0x000fc80008011404 */
[----:B------:R-:W-:-:S04]  /*1180*/  ULEA.HI UR5, UR5, UR4, URZ, 0x4 ;  /* 0x0000000405057291 */ /* 0x000fc8000f8f203f */
[----:B------:R-:W-:-:S12]  /*1190*/  USHF.R.S32.HI UR40, URZ, 0x4, UR5 ;  /* 0x000000043f287899 */ /* 0x000fd80008011405 */
.L_x_477:
[----:B----4-:R-:W4:Y:S01]  /*11a0*/  S2R R0, SR_TID.X ;  /* 0x0000000000007919 */ /* 0x010f220000002100 */
[----:B0-----:R-:W0:Y:S01]  /*11b0*/  S2UR UR6, SR_CgaCtaId ;  /* 0x00000000000679c3 */ /* 0x001e220000008800 */
[----:B------:R-:W-:Y:S02]  /*11c0*/  UMOV UR41, 0x400 ;  /* 0x0000040000297882 */ /* 0x000fe40000000000 */
[----:B0-----:R-:W-:Y:S01]  /*11d0*/  ULEA UR41, UR6, UR41, 0x18 ;  /* 0x0000002906297291 */ /* 0x001fe2000f8ec03f */
[----:B----4-:R-:W-:-:S04]  /*11e0*/  LOP3.LUT R0, R0, 0x80, RZ, 0xc0, !PT ;  /* 0x0000008000007812 */ /* 0x010fc800078ec0ff */
[----:B------:R-:W-:-:S06]  /*11f0*/  SHF.R.U32.HI R0, RZ, 0x7, R0 ;  /* 0x00000007ff007819 */ /* 0x000fcc0000011600 */
[----:B------:R-:W0:Y:S02]  /*1200*/  SHFL.IDX PT, R0, R0, RZ, 0x1f ;  /* 0x00001fff00007589 */ /* 0x000e2400000e0000 */
[----:B0-----:R-:W-:-:S13]  /*1210*/  R2UR UR4, R0 ;  /* 0x00000000000472ca */ /* 0x001fda00000e0000 */
[----:B------:R-:W-:-:S04]  /*1220*/  ULEA.HI UR5, UR4, UR4, URZ, 0x1 ;  /* 0x0000000404057291 */ /* 0x000fc8000f8f083f */
[----:B------:R-:W-:-:S04]  /*1230*/  ULOP3.LUT UR5, UR5, 0x1ffffe, URZ, 0xc0, !UPT ;  /* 0x001ffffe05057892 */ /* 0x000fc8000f8ec03f */
[----:B------:R-:W-:-:S03]  /*1240*/  UIADD3 UR5, UR4, -UR5, URZ ;  /* 0x8000000504057290 */ /* 0x000fc6000fffe03f */
[----:B------:R-:W-:Y:S01]  /*1250*/  ULDC UR4, c[0x0][0x28c] ;  /* 0x0000a30000047ab9 */ /* 0x000fe20000000800 */
[----:B------:R-:W-:Y:S01]  /*1260*/  ULEA UR5, UR5, UR41, 0xb ;  /* 0x0000002905057291 */ /* 0x000fe2000f8e583f */
[----:B------:R-:W-:-:S03]  /*1270*/  ISETP.LT.AND P0, PT, RZ, UR4, PT ;  /* 0x00000004ff007c0c */ /* 0x000fc6000bf01270 */
[----:B------:R-:W-:-:S04]  /*1280*/  UIADD3 UR5, UR5, 0x200, URZ ;  /* 0x0000020005057890 */ /* 0x000fc8000fffe03f */
[----:B------:R-:W-:-:S04]  /*1290*/  USHF.R.U32.HI UR5, URZ, 0x4, UR5 ;  /* 0x000000043f057899 */ /* 0x000fc80008011605 */
[----:B------:R-:W-:Y:S02]  /*12a0*/  ULOP3.LUT UR42, UR5, 0x3fff, URZ, 0xc0, !UPT ;  /* 0x00003fff052a7892 */ /* 0x000fe4000f8ec03f */
[----:B-123--:R-:W-:Y:S10]  /*12b0*/  @P0 BRA `(.L_x_14) ;  /* 0x0000000000400947 */ /* 0x00eff40003800000 */
[----:B------:R-:W-:Y:S01]  /*12c0*/  MOV R0, 0x0 ;  /* 0x0000000000007802 */ /* 0x000fe20000000f00 */
[----:B------:R-:W-:Y:S01]  /*12d0*/  ULDC.64 UR4, c[0x4][0x68] ;  /* 0x01001a0000047ab9 */ /* 0x000fe20000000a00 */
[----:B------:R-:W-:Y:S01]  /*12e0*/  ULDC.64 UR6, c[0x4][0x8] ;  /* 0x0100020000067ab9 */ /* 0x000fe20000000a00 */
[----:B--23--:R-:W-:Y:S01]  /*12f0*/  IMAD.U32 R4, RZ, RZ, UR4 ;  /* 0x00000004ff047e24 */ /* 0x00cfe2000f8e00ff */
[----:B------:R0:W2:Y:S01]  /*1300*/  LDC.64 R14, c[0x4][R0] ;  /* 0x01000000000e7b82 */ /* 0x0000a20000000a00 */
[----:B------:R-:W-:Y:S01]  /*1310*/  IMAD.U32 R5, RZ, RZ, UR5 ;  /* 0x00000005ff057e24 */ /* 0x000fe2000f8e00ff */
[----:B------:R-:W-:Y:S01]  /*1320*/  ULDC.64 UR4, c[0x4][0x70] ;  /* 0x01001c0000047ab9 */ /* 0x000fe20000000a00 */
[----:B------:R-:W-:Y:S02]  /*1330*/  IMAD.U32 R10, RZ, RZ, UR6 ;  /* 0x00000006ff0a7e24 */ /* 0x000fe4000f8e00ff */
[----:B------:R-:W-:Y:S02]  /*1340*/  IMAD.U32 R6, RZ, RZ, UR4 ;  /* 0x00000004ff067e24 */ /* 0x000fe4000f8e00ff */
[----:B------:R-:W-:-:S02]  /*1350*/  IMAD.U32 R7, RZ, RZ, UR5 ;  /* 0x00000005ff077e24 */ /* 0x000fc4000f8e00ff */
[----:B------:R-:W-:Y:S02]  /*1360*/  IMAD.U32 R11, RZ, RZ, UR7 ;  /* 0x00000007ff0b7e24 */ /* 0x000fe4000f8e00ff */
[----:B------:R-:W-:Y:S02]  /*1370*/  IMAD.MOV.U32 R8, RZ, RZ, 0x1e1 ;  /* 0x000001e1ff087424 */ /* 0x000fe400078e00ff */
[----:B------:R-:W-:Y:S02]  /*1380*/  IMAD.MOV.U32 R12, RZ, RZ, 0x1 ;  /* 0x00000001ff0c7424 */ /* 0x000fe400078e00ff */
[----:B0-----:R-:W-:-:S07]  /*1390*/  IMAD.MOV.U32 R13, RZ, RZ, RZ ;  /* 0x000000ffff0d7224 */ /* 0x001fce00078e00ff */
[----:B------:R-:W-:-:S07]  /*13a0*/  LEPC R20, `(.L_x_14) ;  /* 0x000000001014794e */ /* 0x000fce0000000000 */
[----:B-12--5:R-:W-:Y:S05]  /*13b0*/  CALL.ABS.NOINC R14 ;  /* 0x000000000e007343 */ /* 0x026fea0003c00000 */
.L_x_14:
[----:B------:R-:W4:Y:S02]  /*13c0*/  LDL R19, [R1+0x80] ;  /* 0x0000800001137983 */ /* 0x000f240000100800 */
[----:B----4-:R-:W-:-:S04]  /*13d0*/  LOP3.LUT R0, R19, 0x1, RZ, 0xfc, !PT ;  /* 0x0000000113007812 */ /* 0x010fc800078efcff */
[----:B------:R-:W-:-:S13]  /*13e0*/  ISETP.NE.AND P0, PT, R0, 0x3, PT ;  /* 0x000000030000780c */ /* 0x000fda0003f05270 */
[----:B------:R-:W-:Y:S05]  /*13f0*/  @!P0 BRA `(.L_x_15) ;  /* 0x0000000000048947 */ /* 0x000fea0003800000 */
[----:B------:R-:W-:Y:S01]  /*1400*/  BPT.TRAP 0x1 ;  /* 0x000000040000795c */ /* 0x000fe20000300000 */
.L_x_15:
[----:B-1----:R-:W-:Y:S02]  /*1410*/  IMAD.U32 R3, RZ, RZ, UR39 ;  /* 0x00000027ff037e24 */ /* 0x002fe4000f8e00ff */
[----:B------:R-:W-:-:S03]  /*1420*/  IMAD.U32 R0, RZ, RZ, UR38 ;  /* 0x00000026ff007e24 */ /* 0x000fc6000f8e00ff */
[----:B------:R-:W-:Y:S02]  /*1430*/  LEA R3, R3, UR41, 0x3 ;  /* 0x0000002903037c11 */ /* 0x000fe4000f8e18ff */
[----:B------:R-:W-:-:S04]  /*1440*/  SHF.L.U32 R0, R0, 0x1f, RZ ;  /* 0x0000001f00007819 */ /* 0x000fc800000006ff */
[----:B------:R0:W1:Y:S01]  /*1450*/  SYNCS.PHASECHK.TRANS64.TRYWAIT P1, [R3+URZ], R0 ;  /* 0x00000000030075a7 */ /* 0x000062000802017f */
[----:B------:R-:W-:Y:S05]  /*1460*/  @!P0 BRA `(.L_x_16) ;  /* 0x0000000000048947 */ /* 0x000fea0003800000 */
[----:B------:R-:W-:Y:S01]  /*1470*/  BPT.TRAP 0x1 ;  /* 0x000000040000795c */ /* 0x000fe20000300000 */
.L_x_16:
[----:B-1----:R-:W-:Y:S05]  /*1480*/  @P1 BRA `(.L_x_17) ;  /* 0x0000000000081947 */ /* 0x002fea0003800000 */
[----:B------:R-:W1:Y:S02]  /*1490*/  SYNCS.PHASECHK.TRANS64.TRYWAIT P1, [R3+URZ], R0 ;  /* 0x00000000030075a7 */ /* 0x000e64000802017f */
[----:B-1----:R-:W-:Y:S05]  /*14a0*/  @!P1 BRA `(.L_x_18) ;  /* 0x0000011400e89947 */ /* 0x002fea0003800000 */
.L_x_17:
[----:B------:R-:W-:-:S04]  /*14b0*/  UISETP.LT.AND UP0, UPT, UR40, 0x1, UPT ;  /* 0x000000012800788c */ /* 0x000fc8000bf01270 */
[----:B------:R-:W-:-:S06]  /*14c0*/  USEL UR4, UR40, 0x1, UP0 ;  /* 0x0000000128047887 */ /* 0x000fcc0008000000 */
[----:B--23--:R-:W-:Y:S01]  /*14d0*/  IMAD.U32 R5, RZ, RZ, UR4 ;  /* 0x00000004ff057e24 */ /* 0x00cfe2000f8e00ff */
[----:B------:R-:W-:Y:S05]  /*14e0*/  WARPSYNC.ALL ;  /* 0x0000000000007948 */ /* 0x000fea0003800000 */
[----:B------:R-:W-:-:S04]  /*14f0*/  IADD3 R5, -R5, UR40, RZ ;  /* 0x0000002805057c10 */ /* 0x000fc8000fffe1ff */
[----:B------:R-:W-:Y:S01]  /*1500*/  ISETP.GE.AND P1, PT, R5, 0x1, PT ;  /* 0x000000010500780c */ /* 0x000fe20003f26270 */
[----:B------:R-:W-:Y:S01]  /*1510*/  UIADD3 UR4, UR41, 0x19a00, URZ ;  /* 0x00019a0029047890 */ /* 0x000fe2000fffe03f */
[----:B------:R-:W-:Y:S01]  /*1520*/  WARPGROUP.ARRIVE ;  /* 0x00000000000079c5 */ /* 0x000fe20000000000 */
[----:B------:R-:W-:Y:S02]  /*1530*/  ULOP3.LUT UR28, UR42, 0x10000, URZ, 0xfc, !UPT ;  /* 0x000100002a1c7892 */ /* 0x000fe4000f8efc3f */
[----:B------:R-:W-:Y:S02]  /*1540*/  USHF.R.U32.HI UR4, URZ, 0x4, UR4 ;  /* 0x000000043f047899 */ /* 0x000fe40008011604 */
[----:B------:R-:W-:Y:S02]  /*1550*/  UIMAD UR8, UR39, 0x180, UR28 ;  /* 0x00000180270878a4 */ /* 0x000fe4000f8e021c */
[----:B------:R-:W-:Y:S01]  /*1560*/  ULOP3.LUT UR4, UR4, 0x3fff, URZ, 0xc0, !UPT ;  /* 0x00003fff04047892 */ /* 0x000fe2000f8ec03f */
[----:B------:R-:W-:Y:S01]  /*1570*/  UMOV UR9, 0xc0000010 ;  /* 0xc000001000097882 */ /* 0x000fe20000000000 */
[----:B------:R-:W-:-:S02]  /*1580*/  UMOV UR11, 0xc0000010 ;  /* 0xc0000010000b7882 */ /* 0x000fc40000000000 */
[----:B------:R-:W-:Y:S01]  /*1590*/  ULOP3.LUT UR29, UR4, 0x10000, URZ, 0xfc, !UPT ;  /* 0x00010000041d7892 */ /* 0x000fe2000f8efc3f */
[----:B------:R-:W-:Y:S02]  /*15a0*/  UMOV UR5, UR9 ;  /* 0x0000000900057c82 */ /* 0x000fe40008000000 */
[----:B------:R-:W-:Y:S01]  /*15b0*/  UMOV UR4, UR8 ;  /* 0x0000000800047c82 */ /* 0x000fe20008000000 */
[----:B------:R-:W-:Y:S01]  /*15c0*/  UIMAD UR10, UR39, 0x1c0, UR29 ;  /* 0x000001c0270a78a4 */ /* 0x000fe2000f8e021d */
[----:B------:R-:W-:Y:S01]  /*15d0*/  UMOV UR7, 0xc0000010 ;  /* 0xc000001000077882 */ /* 0x000fe20000000000 */
[----:B------:R-:W-:Y:S02]  /*15e0*/  UMOV UR12, UR8 ;  /* 0x00000008000c7c82 */ /* 0x000fe40008000000 */
[----:B------:R-:W-:Y:S02]  /*15f0*/  UIADD3 UR6, UR10, 0x40, URZ ;  /* 0x000000400a067890 */ /* 0x000fe4000fffe03f */
[----:B------:R-:W-:Y:S01]  /*1600*/  UIADD3 UR14, UR10, 0x80, URZ ;  /* 0x000000800a0e7890 */ /* 0x000fe2000fffe03f */
[----:B------:R-:W-:-:S02]  /*1610*/  UMOV UR13, UR9 ;  /* 0x00000009000d7c82 */ /* 0x000fc40008000000 */
[----:B------:R-:W-:Y:S01]  /*1620*/  HGMMA.64x32x16.F32 R24, gdesc[UR8], RZ, !UPT, gsb0 ;  /* 0x00600000081879f0 */ /* 0x000fe2000c0008ff */
[----:B------:R-:W-:Y:S01]  /*1630*/  UMOV UR15, 0xc0000010 ;  /* 0xc0000010000f7882 */ /* 0x000fe20000000000 */
[----:B------:R-:W-:Y:S01]  /*1640*/  UIADD3 UR18, UR10, 0xc0, URZ ;  /* 0x000000c00a127890 */ /* 0x000fe2000fffe03f */
[----:B------:R-:W-:Y:S01]  /*1650*/  UMOV UR16, UR8 ;  /* 0x0000000800107c82 */ /* 0x000fe20008000000 */
[----:B------:R-:W-:Y:S01]  /*1660*/  UMOV UR17, UR9 ;  /* 0x0000000900117c82 */ /* 0x000fe20008000000 */
        /* <DEDUP_REMOVED lines=13> */
[----:B------:R-:W-:-:S02]  /*1740*/  WARPGROUP.DEPBAR.LE gsb0, 0x0 ;  /* 0x00008000000079c5 */ /* 0x000fc40000010000 */
[----:B------:R-:W-:Y:S01]  /*1750*/  WARPGROUP.ARRIVE ;  /* 0x00000000000079c5 */ /* 0x000fe20000000000 */
[----:B------:R-:W-:Y:S04]  /*1760*/  STL.64 [R1+0x40], R24 ;  /* 0x0000401801007387 */ /* 0x000fe80000100a00 */
[----:B------:R-:W-:Y:S01]  /*1770*/  STL.64 [R1+0x48], R26 ;  /* 0x0000481a01007387 */ /* 0x000fe20000100a00 */
[----:B------:R-:W-:Y:S01]  /*1780*/  HGMMA.64x32x16.F32 R200, gdesc[UR4], RZ, !UPT, gsb0 ;  /* 0x0060000004c879f0 */ /* 0x000fe2000c0008ff */
[----:B------:R-:W-:Y:S02]  /*1790*/  UIADD3 UR4, UR8, 0x100, URZ ;  /* 0x0000010008047890 */ /* 0x000fe4000fffe03f */
[----:B------:R-:W-:Y:S04]  /*17a0*/  STL.64 [R1+0x50], R28 ;  /* 0x0000501c01007387 */ /* 0x000fe80000100a00 */
[----:B------:R-:W-:Y:S04]  /*17b0*/  STL.64 [R1+0x58], R30 ;  /* 0x0000581e01007387 */ /* 0x000fe80000100a00 */
[----:B------:R-:W-:Y:S04]  /*17c0*/  STL.64 [R1+0x60], R32 ;  /* 0x0000602001007387 */ /* 0x000fe80000100a00 */
[----:B------:R-:W-:Y:S04]  /*17d0*/  STL.64 [R1+0x68], R34 ;  /* 0x0000682201007387 */ /* 0x000fe80000100a00 */
[----:B------:R-:W-:Y:S04]  /*17e0*/  STL.64 [R1+0x70], R36 ;  /* 0x0000702401007387 */ /* 0x000fe80000100a00 */
[----:B------:R2:W-:Y:S01]  /*17f0*/  STL.64 [R1+0x78], R38 ;  /* 0x0000782601007387 */ /* 0x0005e20000100a00 */
[----:B------:R-:W-:-:S02]  /*1800*/  WARPGROUP.DEPBAR.LE gsb0, 0x0 ;  /* 0x00008000000079c5 */ /* 0x000fc40000010000 */
[----:B------:R-:W-:Y:S01]  /*1810*/  WARPGROUP.ARRIVE ;  /* 0x00000000000079c5 */ /* 0x000fe20000000000 */
[----:B------:R-:W-:Y:S04]  /*1820*/  STL.64 [R1+0xa0], R214 ;  /* 0x0000a0d601007387 */ /* 0x000fe80000100a00 */
[----:B------:R3:W-:Y:S01]  /*1830*/  STL.64 [R1+0x98], R212 ;  /* 0x000098d401007387 */ /* 0x0007e20000100a00 */
[----:B------:R-:W-:Y:S03]  /*1840*/  HGMMA.64x32x16.F32 R168, gdesc[UR12], RZ, !UPT, gsb0 ;  /* 0x006000000ca879f0 */ /* 0x000fe6000c0008ff */
[----:B------:R-:W-:Y:S02]  /*1850*/  WARPGROUP.DEPBAR.LE gsb0, 0x0 ;  /* 0x00008000000079c5 */ /* 0x000fe40000010000 */
[----:B------:R-:W-:-:S06]  /*1860*/  WARPGROUP.ARRIVE ;  /* 0x00000000000079c5 */ /* 0x000fcc0000000000 */
        /* <DEDUP_REMOVED lines=9> */
[----:B------:R-:W-:Y:S01]  /*1900*/  HGMMA.64x32x16.F32 R40, gdesc[UR32], RZ, !UPT, gsb0 ;  /* 0x00600000202879f0 */ /* 0x000fe2000c0008ff */
[----:B------:R-:W-:Y:S01]  /*1910*/  UMOV UR32, UR4 ;  /* 0x0000000400207c82 */ /* 0x000fe20008000000 */
[----:B------:R-:W-:Y:S01]  /*1920*/  UMOV UR33, 0xc0000010 ;  /* 0xc000001000217882 */ /* 0x000fe20000000000 */
[----:B------:R-:W-:Y:S01]  /*1930*/  UMOV UR24, UR32 ;  /* 0x0000002000187c82 */ /* 0x000fe20008000000 */
        /* <DEDUP_REMOVED lines=11> */
[----:B------:R-:W-:-:S02]  /*19f0*/  WARPGROUP.DEPBAR.LE gsb0, 0x0 ;  /* 0x00008000000079c5 */ /* 0x000fc40000010000 */
[----:B--2---:R-:W-:-:S06]  /*1a00*/  WARPGROUP.ARRIVE ;  /* 0x00000000000079c5 */ /* 0x004fcc0000000000 */
        /* <DEDUP_REMOVED lines=17> */
[----:B---3--:R-:W-:-:S06]  /*1b20*/  WARPGROUP.ARRIVE ;  /* 0x00000000000079c5 */ /* 0x008fcc0000000000 */
[----:B------:R-:W-:Y:S03]  /*1b30*/  HGMMA.64x32x16.F32 R212, gdesc[UR8], RZ, !UPT, gsb0 ;  /* 0x0060000008d479f0 */ /* 0x000fe6000c0008ff */
[----:B------:R-:W-:Y:S02]  /*1b40*/  WARPGROUP.DEPBAR.LE gsb0, 0x0 ;  /* 0x00008000000079c5 */ /* 0x000fe40000010000 */
[----:B------:R-:W-:Y:S04]  /*1b50*/  STL.64 [R1], R212 ;  /* 0x000000d401007387 */ /* 0x000fe80000100a00 */
[----:B------:R2:W-:Y:S04]  /*1b60*/  STL.64 [R1+0x8], R214 ;  /* 0x000008d601007387 */ /* 0x0005e80000100a00 */
[----:B------:R3:W-:Y:S04]  /*1b70*/  STL.64 [R1+0x10], R216 ;  /* 0x000010d801007387 */ /* 0x0007e80000100a00 */
[----:B------:R3:W-:Y:S04]  /*1b80*/  STL.64 [R1+0x18], R218 ;  /* 0x000018da01007387 */ /* 0x0007e80000100a00 */
[----:B------:R3:W-:Y:S04]  /*1b90*/  STL.64 [R1+0x20], R220 ;  /* 0x000020dc01007387 */ /* 0x0007e80000100a00 */
[----:B------:R3:W-:Y:S04]  /*1ba0*/  STL.64 [R1+0x28], R222 ;  /* 0x000028de01007387 */ /* 0x0007e80000100a00 */
[----:B------:R3:W-:Y:S04]  /*1bb0*/  STL.64 [R1+0x30], R224 ;  /* 0x000030e001007387 */ /* 0x0007e80000100a00 */
[----:B------:R3:W-:Y:S04]  /*1bc0*/  STL.64 [R1+0x38], R226 ;  /* 0x000038e201007387 */ /* 0x0007e80000100a00 */
[----:B--2---:R3:W5:Y:S04]  /*1bd0*/  LDL.LU.64 R214, [R1+0xa0] ;  /* 0x0000a00001d67983 */ /* 0x0047680000300a00 */
[----:B------:R3:W5:Y:S01]  /*1be0*/  LDL.LU.64 R212, [R1+0x98] ;  /* 0x0000980001d47983 */ /* 0x0007620000300a00 */
[----:B------:R-:W-:Y:S05]  /*1bf0*/  @!P1 BRA `(.L_x_19) ;  /* 0x0000000800c09947 */ /* 0x000fea0003800000 */
[----:B------:R-:W-:Y:S01]  /*1c00*/  UIADD3 UR30, UR39, 0x1, URZ ;  /* 0x00000001271e7890 */ /* 0x000fe2000fffe03f */
[----:B------:R-:W-:Y:S01]  /*1c10*/  IMAD.MOV.U32 R4, RZ, RZ, R5 ;  /* 0x000000ffff047224 */ /* 0x000fe200078e0005 */
[----:B------:R-:W-:Y:S02]  /*1c20*/  UMOV UR31, UR39 ;  /* 0x00000027001f7c82 */ /* 0x000fe40008000000 */
[----:B------:R-:W-:-:S04]  /*1c30*/  UISETP.NE.AND UP0, UPT, UR30, 0x11, UPT ;  /* 0x000000111e00788c */ /* 0x000fc8000bf05270 */
[----:B------:R-:W-:Y:S02]  /*1c40*/  USEL UR4, URZ, 0x1, UP0 ;  /* 0x000000013f047887 */ /* 0x000fe40008000000 */
[----:B------:R-:W-:Y:S02]  /*1c50*/  USEL UR30, UR30, URZ, UP0 ;  /* 0x0000003f1e1e7287 */ /* 0x000fe40008000000 */
[----:B------:R-:W-:-:S06]  /*1c60*/  ULOP3.LUT UR4, UR38, UR4, URZ, 0x3c, !UPT ;  /* 0x0000000426047292 */ /* 0x000fcc000f8e3c3f */
[----:B01----:R-:W-:-:S07]  /*1c70*/  IMAD.U32 R3, RZ, RZ, UR4 ;  /* 0x00000004ff037e24 */ /* 0x003fce000f8e00ff */
.L_x_26:
[----:B------:R-:W-:Y:S05]  /*1c80*/  @!P0 BRA `(.L_x_20) ;  /* 0x0000000000048947 */ /* 0x000fea0003800000 */
[----:B------:R-:W-:Y:S01]  /*1c90*/  BPT.TRAP 0x1 ;  /* 0x000000040000795c */ /* 0x000fe20000300000 */
.L_x_20:
[----:B------:R-:W-:Y:S01]  /*1ca0*/  ULEA UR4, UR30, UR41, 0x3 ;  /* 0x000000291e047291 */ /* 0x000fe2000f8e183f */
[----:B------:R-:W-:-:S08]  /*1cb0*/  SHF.L.U32 R0, R3, 0x1f, RZ ;  /* 0x0000001f03007819 */ /* 0x000fd000000006ff */
[----:B------:R0:W1:Y:S01]  /*1cc0*/  SYNCS.PHASECHK.TRANS64.TRYWAIT P1, [UR4], R0 ;  /* 0x00000000ff0075a7 */ /* 0x0000620008020144 */
[----:B------:R-:W-:Y:S05]  /*1cd0*/  @!P0 BRA `(.L_x_21) ;  /* 0x0000000000048947 */ /* 0x000fea0003800000 */
[----:B------:R-:W-:Y:S01]  /*1ce0*/  BPT.TRAP 0x1 ;  /* 0x000000040000795c */ /* 0x000fe20000300000 */
.L_x_21:
[----:B-1----:R-:W-:Y:S05]  /*1cf0*/  @P1 BRA `(.L_x_22) ;  /* 0x0000000000081947 */ /* 0x002fea0003800000 */
[----:B------:R-:W1:Y:S02]  /*1d00*/  SYNCS.PHASECHK.TRANS64.TRYWAIT P1, [UR4], R0 ;  /* 0x00000000ff0075a7 */ /* 0x000e640008020144 */
[----:B-1----:R-:W-:Y:S05]  /*1d10*/  @!P1 BRA `(.L_x_23) ;  /* 0x0000010c00e09947 */ /* 0x002fea0003800000 */
.L_x_22:
[----:B------:R-:W-:Y:S04]  /*1d20*/  STL.64 [R1+0xe0], R198 ;  /* 0x0000e0c601007387 */ /* 0x000fe80000100a00 */
[----:B------:R-:W-:Y:S04]  /*1d30*/  STL.64 [R1+0xd8], R196 ;  /* 0x0000d8c401007387 */ /* 0x000fe80000100a00 */
[----:B------:R-:W-:Y:S04]  /*1d40*/  STL.64 [R1+0xd0], R194 ;  /* 0x0000d0c201007387 */ /* 0x000fe80000100a00 */
[----:B------:R-:W-:Y:S04]  /*1d50*/  STL.64 [R1+0xc8], R192 ;  /* 0x0000c8c001007387 */ /* 0x000fe80000100a00 */
[----:B------:R-:W-:Y:S04]  /*1d60*/  STL.64 [R1+0xc0], R190 ;  /* 0x0000c0be01007387 */ /* 0x000fe80000100a00 */
[----:B------:R-:W-:Y:S04]  /*1d70*/  STL.64 [R1+0xb8], R188 ;  /* 0x0000b8bc01007387 */ /* 0x000fe80000100a00 */
[----:B------:R-:W-:Y:S04]  /*1d80*/  STL.64 [R1+0xb0], R186 ;  /* 0x0000b0ba01007387 */ /* 0x000fe80000100a00 */
[----:B------:R2:W-:Y:S04]  /*1d90*/  STL.64 [R1+0xa8], R184 ;  /* 0x0000a8b801007387 */ /* 0x0005e80000100a00 */
[----:B--2---:R-:W2:Y:S04]  /*1da0*/  LDL.LU.64 R184, [R1+0x40] ;  /* 0x0000400001b87983 */ /* 0x004ea80000300a00 */
[----:B------:R-:W2:Y:S04]  /*1db0*/  LDL.LU.64 R186, [R1+0x48] ;  /* 0x0000480001ba7983 */ /* 0x000ea80000300a00 */
[----:B------:R-:W2:Y:S04]  /*1dc0*/  LDL.LU.64 R188, [R1+0x50] ;  /* 0x0000500001bc7983 */ /* 0x000ea80000300a00 */
[----:B------:R-:W2:Y:S04]  /*1dd0*/  LDL.LU.64 R190, [R1+0x58] ;  /* 0x0000580001be7983 */ /* 0x000ea80000300a00 */
[----:B------:R-:W2:Y:S04]  /*1de0*/  LDL.LU.64 R192, [R1+0x60] ;  /* 0x0000600001c07983 */ /* 0x000ea80000300a00 */
[----:B------:R-:W2:Y:S04]  /*1df0*/  LDL.LU.64 R194, [R1+0x68] ;  /* 0x0000680001c27983 */ /* 0x000ea80000300a00 */
[----:B------:R-:W2:Y:S04]  /*1e00*/  LDL.LU.64 R196, [R1+0x70] ;  /* 0x0000700001c47983 */ /* 0x000ea80000300a00 */
[----:B------:R-:W2:Y:S01]  /*1e10*/  LDL.LU.64 R198, [R1+0x78] ;  /* 0x0000780001c67983 */ /* 0x000ea20000300a00 */
[----:B------:R-:W-:-:S02]  /*1e20*/  UIMAD UR4, UR30, 0x180, UR28 ;  /* 0x000001801e0478a4 */ /* 0x000fc4000f8e021c */
[----:B------:R-:W-:Y:S01]  /*1e30*/  UIMAD UR6, UR30, 0x1c0, UR29 ;  /* 0x000001c01e0678a4 */ /* 0x000fe2000f8e021d */
[----:B------:R-:W-:Y:S01]  /*1e40*/  UMOV UR5, 0xc0000010 ;  /* 0xc000001000057882 */ /* 0x000fe20000000000 */
[----:B------:R-:W-:Y:S02]  /*1e50*/  UMOV UR7, 0xc0000010 ;  /* 0xc000001000077882 */ /* 0x000fe40000000000 */
        /* <DEDUP_REMOVED lines=16> */
[----:B--2---:R-:W-:-:S06]  /*1f60*/  WARPGROUP.ARRIVE ;  /* 0x00000000000079c5 */ /* 0x004fcc0000000000 */
[----:B------:R-:W-:Y:S03]  /*1f70*/  HGMMA.64x32x16.F32 R184, gdesc[UR4], R184, gsb0 ;  /* 0x0060000004b879f0 */ /* 0x000fe600080008b8 */
[----:B------:R-:W-:Y:S02]  /*1f80*/  WARPGROUP.DEPBAR.LE gsb0, 0x0 ;  /* 0x00008000000079c5 */ /* 0x000fe40000010000 */
[----:B-----5:R-:W-:Y:S01]  /*1f90*/  WARPGROUP.ARRIVE ;  /* 0x00000000000079c5 */ /* 0x020fe20000000000 */
[----:B------:R-:W-:Y:S01]  /*1fa0*/  UIADD3 UR26, UR6, 0x140, URZ ;  /* 0x00000140061a7890 */ /* 0x000fe2000fffe03f */
[----:B------:R-:W-:Y:S04]  /*1fb0*/  STL.64 [R1+0x40], R184 ;  /* 0x000040b801007387 */ /* 0x000fe80000100a00 */
[----:B------:R-:W-:Y:S01]  /*1fc0*/  HGMMA.64x32x16.F32 R200, gdesc[UR8], R200, gsb0 ;  /* 0x0060000008c879f0 */ /* 0x000fe200080008c8 */
[----:B------:R-:W-:Y:S01]  /*1fd0*/  UMOV UR24, UR4 ;  /* 0x0000000400187c82 */ /* 0x000fe20008000000 */
[----:B------:R-:W-:Y:S01]  /*1fe0*/  UMOV UR25, UR5 ;  /* 0x0000000500197c82 */ /* 0x000fe20008000000 */
[----:B------:R-:W-:Y:S01]  /*1ff0*/  UMOV UR27, 0xc0000010 ;  /* 0xc0000010001b7882 */ /* 0x000fe20000000000 */
[----:B------:R-:W-:Y:S01]  /*2000*/  UIADD3 UR34, UR6, 0x180, URZ ;  /* 0x0000018006227890 */ /* 0x000fe2000fffe03f */
[----:B------:R-:W-:Y:S01]  /*2010*/  STL.64 [R1+0x48], R186 ;  /* 0x000048ba01007387 */ /* 0x000fe20000100a00 */
[----:B------:R-:W-:Y:S01]  /*2020*/  UMOV UR32, UR4 ;  /* 0x0000000400207c82 */ /* 0x000fe20008000000 */
[----:B------:R-:W-:Y:S01]  /*2030*/  UMOV UR33, UR5 ;  /* 0x0000000500217c82 */ /* 0x000fe20008000000 */
[----:B------:R-:W-:Y:S01]  /*2040*/  UMOV UR35, 0xc0000010 ;  /* 0xc000001000237882 */ /* 0x000fe20000000000 */
[----:B------:R-:W-:Y:S01]  /*2050*/  UIADD3 UR8, UR4, 0x100, URZ ;  /* 0x0000010004087890 */ /* 0x000fe2000fffe03f */
        /* <DEDUP_REMOVED lines=10> */
[----:B------:R-:W2:Y:S01]  /*2100*/  LDL.LU.64 R190, [R1+0xc0] ;  /* 0x0000c00001be7983 */ /* 0x000ea20000300a00 */
[----:B------:R-:W-:-:S02]  /*2110*/  WARPGROUP.DEPBAR.LE gsb0, 0x0 ;  /* 0x00008000000079c5 */ /* 0x000fc40000010000 */
[----:B------:R-:W-:Y:S01]  /*2120*/  WARPGROUP.ARRIVE ;  /* 0x00000000000079c5 */ /* 0x000fe20000000000 */
[----:B------:R-:W2:Y:S04]  /*2130*/  LDL.LU.64 R188, [R1+0xb8] ;  /* 0x0000b80001bc7983 */ /* 0x000ea80000300a00 */
[----:B------:R-:W2:Y:S01]  /*2140*/  LDL.LU.64 R186, [R1+0xb0] ;  /* 0x0000b00001ba7983 */ /* 0x000ea20000300a00 */
[----:B------:R-:W-:Y:S03]  /*2150*/  HGMMA.64x32x16.F32 R168, gdesc[UR12], R168, gsb0 ;  /* 0x006000000ca879f0 */ /* 0x000fe600080008a8 */
[----:B------:R-:W2:Y:S04]  /*2160*/  LDL.LU.64 R184, [R1+0xa8] ;  /* 0x0000a80001b87983 */ /* 0x000ea80000300a00 */
[----:B------:R-:W-:Y:S04]  /*2170*/  STL.64 [R1+0xa0], R214 ;  /* 0x0000a0d601007387 */ /* 0x000fe80000100a00 */
[----:B------:R4:W-:Y:S04]  /*2180*/  STL.64 [R1+0x98], R212 ;  /* 0x000098d401007387 */ /* 0x0009e80000100a00 */
[----:B----4-:R-:W4:Y:S04]  /*2190*/  LDL.LU.64 R212, [R1] ;  /* 0x0000000001d47983 */ /* 0x010f280000300a00 */
[----:B------:R-:W4:Y:S04]  /*21a0*/  LDL.LU.64 R214, [R1+0x8] ;  /* 0x0000080001d67983 */ /* 0x000f280000300a00 */
[----:B---3--:R-:W4:Y:S04]  /*21b0*/  LDL.LU.64 R216, [R1+0x10] ;  /* 0x0000100001d87983 */ /* 0x008f280000300a00 */
[----:B------:R-:W4:Y:S04]  /*21c0*/  LDL.LU.64 R218, [R1+0x18] ;  /* 0x0000180001da7983 */ /* 0x000f280000300a00 */
[----:B------:R-:W4:Y:S04]  /*21d0*/  LDL.LU.64 R220, [R1+0x20] ;  /* 0x0000200001dc7983 */ /* 0x000f280000300a00 */
[----:B------:R-:W4:Y:S04]  /*21e0*/  LDL.LU.64 R222, [R1+0x28] ;  /* 0x0000280001de7983 */ /* 0x000f280000300a00 */
[----:B------:R-:W4:Y:S04]  /*21f0*/  LDL.LU.64 R224, [R1+0x30] ;  /* 0x0000300001e07983 */ /* 0x000f280000300a00 */
[----:B------:R-:W4:Y:S01]  /*2200*/  LDL.LU.64 R226, [R1+0x38] ;  /* 0x0000380001e27983 */ /* 0x000f220000300a00 */
[----:B------:R-:W-:-:S02]  /*2210*/  WARPGROUP.DEPBAR.LE gsb0, 0x0 ;  /* 0x00008000000079c5 */ /* 0x000fc40000010000 */
[----:B------:R-:W-:-:S06]  /*2220*/  WARPGROUP.ARRIVE ;  /* 0x00000000000079c5 */ /* 0x000fcc0000000000 */
[----:B------:R-:W-:Y:S03]  /*2230*/  HGMMA.64x32x16.F32 R136, gdesc[UR16], R136, gsb0 ;  /* 0x00600000108879f0 */ /* 0x000fe60008000888 */
[----:B------:R-:W-:Y:S02]  /*2240*/  WARPGROUP.DEPBAR.LE gsb0, 0x0 ;  /* 0x00008000000079c5 */ /* 0x000fe40000010000 */
[----:B------:R-:W-:-:S06]  /*2250*/  WARPGROUP.ARRIVE ;  /* 0x00000000000079c5 */ /* 0x000fcc0000000000 */
[----:B------:R-:W-:Y:S03]  /*2260*/  HGMMA.64x32x16.F32 R104, gdesc[UR20], R104, gsb0 ;  /* 0x00600000146879f0 */ /* 0x000fe60008000868 */
[----:B------:R-:W-:Y:S02]  /*2270*/  WARPGROUP.DEPBAR.LE gsb0, 0x0 ;  /* 0x00008000000079c5 */ /* 0x000fe40000010000 */
[----:B------:R-:W-:-:S06]  /*2280*/  WARPGROUP.ARRIVE ;  /* 0x00000000000079c5 */ /* 0x000fcc0000000000 */
[----:B------:R-:W-:Y:S03]  /*2290*/  HGMMA.64x32x16.F32 R72, gdesc[UR24], R72, gsb0 ;  /* 0x00600000184879f0 */ /* 0x000fe60008000848 */
[----:B------:R-:W-:Y:S02]  /*22a0*/  WARPGROUP.DEPBAR.LE gsb0, 0x0 ;  /* 0x00008000000079c5 */ /* 0x000fe40000010000 */
[----:B------:R-:W-:-:S06]  /*22b0*/  WARPGROUP.ARRIVE ;  /* 0x00000000000079c5 */ /* 0x000fcc0000000000 */
[----:B------:R-:W-:Y:S01]  /*22c0*/  HGMMA.64x32x16.F32 R40, gdesc[UR32], R40, gsb0 ;  /* 0x00600000202879f0 */ /* 0x000fe20008000828 */
        /* <DEDUP_REMOVED lines=30> */
[----:B--2---:R-:W-:-:S06]  /*24b0*/  WARPGROUP.ARRIVE ;  /* 0x00000000000079c5 */ /* 0x004fcc0000000000 */
[----:B------:R-:W-:Y:S03]  /*24c0*/  HGMMA.64x32x16.F32 R184, gdesc[UR8], R184, gsb0 ;  /* 0x0060000008b879f0 */ /* 0x000fe600080008b8 */
[----:B------:R-:W-:Y:S02]  /*24d0*/  WARPGROUP.DEPBAR.LE gsb0, 0x0 ;  /* 0x00008000000079c5 */ /* 0x000fe40000010000 */
[----:B----4-:R-:W-:-:S06]  /*24e0*/  WARPGROUP.ARRIVE ;  /* 0x00000000000079c5 */ /* 0x010fcc0000000000 */
[----:B------:R-:W-:Y:S03]  /*24f0*/  HGMMA.64x32x16.F32 R212, gdesc[UR4], R212, gsb0 ;  /* 0x0060000004d479f0 */ /* 0x000fe600080008d4 */
        /* <DEDUP_REMOVED lines=12> */
[----:B------:R-:W-:Y:S01]  /*25c0*/  BPT.TRAP 0x1 ;  /* 0x000000040000795c */ /* 0x000fe20000300000 */
.L_x_24:
[----:B01----:R-:W2:Y:S01]  /*25d0*/  LDL R0, [R1+0x80] ;  /* 0x0000800001007983 */ /* 0x003ea20000100800 */
[----:B------:R-:W-:-:S04]  /*25e0*/  ULEA UR4, UR31, UR41, 0x3 ;  /* 0x000000291f047291 */ /* 0x000fc8000f8e183f */
[----:B------:R-:W-:-:S04]  /*25f0*/  UIADD3 UR4, UR4, 0x88, URZ ;  /* 0x0000008804047890 */ /* 0x000fc8000fffe03f */
[----:B------:R-:W-:-:S09]  /*2600*/  UPRMT UR4, URZ, 0x654, UR4 ;  /* 0x000006543f047896 */ /* 0x000fd20008000004 */
[----:B------:R-:W-:Y:S01]  /*2610*/  SYNCS.ARRIVE.TRANS64.RED.A1T0 RZ, [UR4], RZ ;  /* 0x000000ffffff79a7 */ /* 0x000fe20008100404 */
[----:B--2---:R-:W-:-:S13]  /*2620*/  ISETP.GT.U32.AND P1, PT, R0, 0x1, PT ;  /* 0x000000010000780c */ /* 0x004fda0003f24070 */
[----:B------:R-:W-:Y:S05]  /*2630*/  @P1 BRA `(.L_x_25) ;  /* 0x0000000000041947 */ /* 0x000fea0003800000 */
[----:B------:R-:W-:Y:S01]  /*2640*/  BPT.TRAP 0x1 ;  /* 0x000000040000795c */ /* 0x000fe20000300000 */
.L_x_25:
[----:B------:R-:W-:Y:S01]  /*2650*/  UIADD3 UR30, UR30, 0x1, URZ ;  /* 0x000000011e1e7890 */ /* 0x000fe2000fffe03f */
[C---:B------:R-:W-:Y:S01]  /*2660*/  ISETP.GT.AND P1, PT, R4.reuse, 0x1, PT ;  /* 0x000000010400780c */ /* 0x040fe20003f24270 */
[----:B------:R-:W-:Y:S01]  /*2670*/  UIADD3 UR31, UR31, 0x1, URZ ;  /* 0x000000011f1f7890 */ /* 0x000fe2000fffe03f */
[----:B------:R-:W-:Y:S01]  /*2680*/  VIADD R4, R4, 0xffffffff ;  /* 0xffffffff04047836 */ /* 0x000fe20000000000 */
[----:B------:R-:W-:Y:S02]  /*2690*/  UISETP.NE.AND UP0, UPT, UR30, 0x11, UPT ;  /* 0x000000111e00788c */ /* 0x000fe4000bf05270 */
[----:B------:R-:W-:Y:S02]  /*26a0*/  UISETP.NE.AND UP1, UPT, UR31, 0x11, UPT ;  /* 0x000000111f00788c */ /* 0x000fe4000bf25270 */
[----:B------:R-:W-:Y:S02]  /*26b0*/  USEL UR4, URZ, 0x1, UP0 ;  /* 0x000000013f047887 */ /* 0x000fe40008000000 */
[----:B------:R-:W-:-:S02]  /*26c0*/  USEL UR30, UR30, URZ, UP0 ;  /* 0x0000003f1e1e7287 */ /* 0x000fc40008000000 */
[----:B------:R-:W-:Y:S02]  /*26d0*/  USEL UR31, UR31, URZ, UP1 ;  /* 0x0000003f1f1f7287 */ /* 0x000fe40008800000 */
[----:B------:R-:W-:Y:S01]  /*26e0*/  LOP3.LUT R3, R3, UR4, RZ, 0x3c, !PT ;  /* 0x0000000403037c12 */ /* 0x000fe2000f8e3cff */
[----:B------:R-:W-:Y:S09]  /*26f0*/  @P1 BRA `(.L_x_26) ;  /* 0xfffffff400601947 */ /* 0x000ff2000383ffff */
.L_x_19:
[----:B01----:R-:W0:Y:S02]  /*2700*/  LDC R0, c[0x0][0x28c] ;  /* 0x0000a300ff007b82 */ /* 0x003e240000000800 */
[----:B0-----:R-:W-:-:S13]  /*2710*/  ISETP.GE.AND P1, PT, R0, 0x1, PT ;  /* 0x000000010000780c */ /* 0x001fda0003f26270 */
[----:B------:R-:W-:Y:S05]  /*2720*/  @!P1 BRA `(.L_x_27) ;  /* 0x0000000000389947 */ /* 0x000fea0003800000 */
[----:B------:R-:W-:Y:S05]  /*2730*/  @!P0 BRA `(.L_x_28) ;  /* 0x0000000000048947 */ /* 0x000fea0003800000 */
[----:B------:R-:W-:Y:S01]  /*2740*/  BPT.TRAP 0x1 ;  /* 0x000000040000795c */ /* 0x000fe20000300000 */
.L_x_28:
[----:B------:R-:W2:Y:S01]  /*2750*/  LDL R3, [R1+0x80] ;  /* 0x0000800001037983 */ /* 0x000ea20000100800 */
[----:B------:R-:W-:-:S04]  /*2760*/  VIADD R0, R5, UR39 ;  /* 0x0000002705007c36 */ /* 0x000fc80008000000 */
[----:B------:R-:W-:-:S05]  /*2770*/  IMAD.WIDE.U32 R4, R0, -0xf0f0f0f, RZ ;  /* 0xf0f0f0f100047825 */ /* 0x000fca00078e00ff */
[----:B------:R-:W-:-:S05]  /*2780*/  SHF.R.U32.HI R4, RZ, 0x4, R5 ;  /* 0x00000004ff047819 */ /* 0x000fca0000011605 */
[----:B------:R-:W-:-:S05]  /*2790*/  IMAD R0, R4, -0x11, R0 ;  /* 0xffffffef04007824 */ /* 0x000fca00078e0200 */
[----:B------:R-:W-:-:S05]  /*27a0*/  LEA R0, R0, UR41, 0x3 ;  /* 0x0000002900007c11 */ /* 0x000fca000f8e18ff */
[----:B------:R-:W-:-:S05]  /*27b0*/  VIADD R0, R0, 0x88 ;  /* 0x0000008800007836 */ /* 0x000fca0000000000 */
[----:B------:R-:W-:-:S04]  /*27c0*/  PRMT R0, RZ, 0x654, R0 ;  /* 0x00000654ff007816 */ /* 0x000fc80000000000 */
[----:B------:R0:W-:Y:S01]  /*27d0*/  SYNCS.ARRIVE.TRANS64.RED.A1T0 RZ, [R0+URZ], RZ ;  /* 0x000000ff00ff79a7 */ /* 0x0001e2000810043f */
[----:B--2---:R-:W-:-:S13]  /*27e0*/  ISETP.GT.U32.AND P0, PT, R3, 0x1, PT ;  /* 0x000000010300780c */ /* 0x004fda0003f04070 */
[----:B0-----:R-:W-:Y:S05]  /*27f0*/  @P0 BRA `(.L_x_27) ;  /* 0x0000000000040947 */ /* 0x001fea0003800000 */
[----:B------:R-:W-:Y:S01]  /*2800*/  BPT.TRAP 0x1 ;  /* 0x000000040000795c */ /* 0x000fe20000300000 */
.L_x_27:
[----:B---3--:R-:W2:Y:S01]  /*2810*/  LDL R227, [R1+0x84] ;  /* 0x0000840001e37983 */ /* 0x008ea20000100800 */
[----:B------:R-:W0:Y:S01]  /*2820*/  LDC R5, c[0x0][0x288] ;  /* 0x0000a200ff057b82 */ /* 0x000e220000000800 */
[----:B------:R-:W1:Y:S01]  /*2830*/  S2R R0, SR_TID.X ;  /* 0x0000000000007919 */ /* 0x000e620000002100 */
[----:B------:R-:W3:Y:S01]  /*2840*/  S2R R6, SR_TID.X ;  /* 0x0000000000067919 */ /* 0x000ee20000002100 */
[----:B------:R-:W-:Y:S01]  /*2850*/  IMAD R22, R22, 0xe0, RZ ;  /* 0x000000e016167824 */ /* 0x000fe200078e02ff */
[----:B------:R-:W-:Y:S01]  /*2860*/  ULDC UR4, c[0x0][0x284] ;  /* 0x0000a10000047ab9 */ /* 0x000fe20000000800 */
[----:B------:R-:W-:Y:S01]  /*2870*/  ULDC.64 UR8, c[0x0][0x5d0] ;  /* 0x0001740000087ab9 */ /* 0x000fe20000000a00 */
[----:B-1----:R-:W-:-:S04]  /*2880*/  SHF.R.U32.HI R3, RZ, 0x7, R0 ;  /* 0x00000007ff037819 */ /* 0x002fc80000011600 */
[----:B------:R-:W-:Y:S02]  /*2890*/  LOP3.LUT R3, R3, 0x1, RZ, 0xc0, !PT ;  /* 0x0000000103037812 */ /* 0x000fe400078ec0ff */
[----:B---3--:R-:W-:Y:S02]  /*28a0*/  SHF.R.U32.HI R0, RZ, 0x2, R6 ;  /* 0x00000002ff007819 */ /* 0x008fe40000011606 */
[----:B------:R-:W-:Y:S01]  /*28b0*/  LOP3.LUT R21, R6, 0x60, RZ, 0xc0, !PT ;  /* 0x0000006006157812 */ /* 0x000fe200078ec0ff */
[----:B------:R-:W-:Y:S01]  /*28c0*/  IMAD.SHL.U32 R20, R3, 0x40, RZ ;  /* 0x0000004003147824 */ /* 0x000fe200078e00ff */
[----:B------:R-:W-:Y:S02]  /*28d0*/  LOP3.LUT R0, R0, 0x7, RZ, 0xc0, !PT ;  /* 0x0000000700007812 */ /* 0x000fe400078ec0ff */
[----:B------:R-:W-:Y:S02]  /*28e0*/  SHF.R.U32.HI R21, RZ, 0x1, R21 ;  /* 0x00000001ff157819 */ /* 0x000fe40000011615 */
[----:B------:R-:W-:-:S02]  /*28f0*/  LOP3.LUT R20, R20, 0x40, R0, 0xe2, !PT ;  /* 0x0000004014147812 */ /* 0x000fc400078ee200 */
[----:B------:R-:W-:Y:S02]  /*2900*/  IADD3 R0, RZ, -R21, -R0 ;  /* 0x80000015ff007210 */ /* 0x000fe40007ffe800 */
[----:B------:R-:W-:-:S03]  /*2910*/  LOP3.LUT R4, R6, 0x3, RZ, 0xc0, !PT ;  /* 0x0000000306047812 */ /* 0x000fc600078ec0ff */
[----:B------:R-:W-:Y:S01]  /*2920*/  IMAD R0, R3, -0x40, R0 ;  /* 0xffffffc003007824 */ /* 0x000fe200078e0200 */
[----:B0-----:R-:W-:Y:S01]  /*2930*/  ISETP.GE.AND P0, PT, R22, R5, PT ;  /* 0x000000051600720c */ /* 0x001fe20003f06270 */
[----:B------:R-:W-:Y:S02]  /*2940*/  IMAD R3, R18, 0xc0, RZ ;  /* 0x000000c012037824 */ /* 0x000fe400078e02ff */
[----:B------:R-:W-:Y:S02]  /*2950*/  IMAD R4, R4, -0x2, R5 ;  /* 0xfffffffe04047824 */ /* 0x000fe400078e0205 */
[----:B------:R-:W-:Y:S01]  /*2960*/  IMAD.SHL.U32 R23, R6, 0x2, RZ ;  /* 0x0000000206177824 */ /* 0x000fe200078e00ff */
[C---:B------:R-:W-:Y:S02]  /*2970*/  IADD3 R0, -R3.reuse, UR4, R0 ;  /* 0x0000000403007c10 */ /* 0x040fe4000fffe100 */
[----:B------:R-:W-:Y:S01]  /*2980*/  ISETP.GE.OR P0, PT, R3, UR4, P0 ;  /* 0x0000000403007c0c */ /* 0x000fe20008706670 */
[----:B------:R-:W-:Y:S01]  /*2990*/  IMAD.IADD R3, R4, 0x1, -R22 ;  /* 0x0000000104037824 */ /* 0x000fe200078e0a16 */
[----:B------:R-:W-:-:S04]  /*29a0*/  LOP3.LUT R22, R22, 0x6, R23, 0xf8, !PT ;  /* 0x0000000616167812 */ /* 0x000fc800078ef817 */
[----:B------:R-:W-:Y:S01]  /*29b0*/  SHF.R.S32.HI R23, RZ, 0x1f, R22 ;  /* 0x0000001fff177819 */ /* 0x000fe20000011416 */
[----:B------:R-:W-:-:S04]  /*29c0*/  UIADD3 UR39, UR40, UR39, URZ ;  /* 0x0000002728277290 */ /* 0x000fc8000fffe03f */
[----:B------:R-:W-:Y:S02]  /*29d0*/  UISETP.GT.U32.AND UP0, UPT, UR39, 0x10, UPT ;  /* 0x000000102700788c */ /* 0x000fe4000bf04070 */
[----:B------:R-:W-:Y:S02]  /*29e0*/  UISETP.GE.U32.AND UP1, UPT, UR40, 0x11, UPT ;  /* 0x000000112800788c */ /* 0x000fe4000bf26070 */
[----:B------:R-:W-:Y:S02]  /*29f0*/  UISETP.LT.U32.AND UP0, UPT, UR40, 0x11, UP0 ;  /* 0x000000112800788c */ /* 0x000fe40008701070 */
[----:B------:R-:W-:Y:S02]  /*2a00*/  UIMAD.WIDE.U32 UR4, UR39, -0xf0f0f0f, URZ ;  /* 0xf0f0f0f1270478a5 */ /* 0x000fe4000f8e003f */
[----:B------:R-:W-:Y:S02]  /*2a10*/  USEL UR6, URZ, 0x1, !UP0 ;  /* 0x000000013f067887 */ /* 0x000fe4000c000000 */
[----:B------:R-:W-:-:S02]  /*2a20*/  USHF.R.U32.HI UR4, URZ, 0x4, UR5 ;  /* 0x000000043f047899 */ /* 0x000fc40008011605 */
[----:B------:R-:W-:Y:S01]  /*2a30*/  ULOP3.LUT UR38, UR38, UR6, URZ, 0x3c, !UPT ;  /* 0x0000000626267292 */ /* 0x000fe2000f8e3c3f */
[----:B------:R-:W-:Y:S01]  /*2a40*/  LOP3.LUT R20, R20, R21, RZ, 0xfc, !PT ;  /* 0x0000001514147212 */ /* 0x000fe200078efcff */
[----:B------:R-:W-:Y:S01]  /*2a50*/  IMAD.MOV.U32 R21, RZ, RZ, RZ ;  /* 0x000000ffff157224 */ /* 0x000fe200078e00ff */
[----:B------:R-:W-:Y:S02]  /*2a60*/  UIMAD UR39, UR4, -0x11, UR39 ;  /* 0xffffffef042778a4 */ /* 0x000fe4000f8e0227 */
[----:B------:R-:W-:Y:S01]  /*2a70*/  @UP1 ULOP3.LUT UR38, UR38, 0x1, UR4, 0x78, !UPT ;  /* 0x0000000126261892 */ /* 0x000fe2000f8e7804 */
[----:B------:R-:W-:Y:S01]  /*2a80*/  IMAD.WIDE R20, R18, 0xc0, R20 ;  /* 0x000000c012147825 */ /* 0x000fe200078e0214 */
[----:B--2---:R-:W-:-:S03]  /*2a90*/  SHF.R.S32.HI R4, RZ, 0x1f, R227 ;  /* 0x0000001fff047819 */ /* 0x004fc600000114e3 */
[----:B------:R-:W-:-:S04]  /*2aa0*/  IMAD.WIDE.U32 R6, R227, UR8, R22 ;  /* 0x00000008e3067c25 */ /* 0x000fc8000f8e0016 */
[----:B------:R-:W-:-:S04]  /*2ab0*/  IMAD R5, R4, UR8, RZ ;  /* 0x0000000804057c24 */ /* 0x000fc8000f8e02ff */
[----:B------:R-:W-:-:S04]  /*2ac0*/  IMAD R5, R227, UR9, R5 ;  /* 0x00000009e3057c24 */ /* 0x000fc8000f8e0205 */
[----:B------:R-:W-:Y:S02]  /*2ad0*/  IMAD.IADD R7, R7, 0x1, R5 ;  /* 0x0000000107077824 */ /* 0x000fe400078e0205 */
[----:B------:R-:W-:-:S05]  /*2ae0*/  IMAD.MOV.U32 R5, RZ, RZ, -0x1 ;  /* 0xffffffffff057424 */ /* 0x000fca00078e00ff */
[----:B------:R0:W-:Y:S01]  /*2af0*/  STL [R1+0x90], R5 ;  /* 0x0000900501007387 */ /* 0x0001e20000100800 */
[----:B------:R-:W-:Y:S05]  /*2b00*/  @P0 BRA `(.L_x_29) ;  /* 0x000000d800d40947 */ /* 0x000fea0003800000 */
[----:B------:R-:W1:Y:S01]  /*2b10*/  LDC.64 R18, c[0x0][0x5c8] ;  /* 0x00017200ff127b82 */ /* 0x000e620000000a00 */
[----:B-----5:R-:W-:Y:S01]  /*2b20*/  FSETP.NEU.AND P2, PT, R16, RZ, PT ;  /* 0x000000ff1000720b */ /* 0x020fe20003f4d000 */
[----:B------:R-:W-:Y:S01]  /*2b30*/  BSSY B0, `(.L_x_29) ;  /* 0x0000db2000007945 */ /* 0x000fe20003800000 */
[----:B------:R-:W-:-:S04]  /*2b40*/  ISETP.GT.AND P0, PT, R3, RZ, PT ;  /* 0x000000ff0300720c */ /* 0x000fc80003f04270 */
[----:B------:R-:W-:Y:S01]  /*2b50*/  ISETP.GT.AND P1, PT, R0, RZ, P0 ;  /* 0x000000ff0000720c */ /* 0x000fe20000724270 */
[-C--:B-1----:R-:W-:Y:S02]  /*2b60*/  IMAD R14, R21, R18.reuse, RZ ;  /* 0x00000012150e7224 */ /* 0x082fe400078e02ff */
[----:B------:R-:W-:-:S04]  /*2b70*/  IMAD.WIDE.U32 R6, R20, R18, R6 ;  /* 0x0000001214067225 */ /* 0x000fc800078e0006 */
[----:B------:R-:W-:-:S04]  /*2b80*/  IMAD R14, R20, R19, R14 ;  /* 0x00000013140e7224 */ /* 0x000fc800078e020e */
[----:B------:R-:W-:Y:S01]  /*2b90*/  IMAD.IADD R14, R7, 0x1, R14 ;  /* 0x00000001070e7824 */ /* 0x000fe200078e020e */
[----:B------:R-:W-:Y:S06]  /*2ba0*/  @!P2 BRA `(.L_x_30) ;  /* 0x000000980064a947 */ /* 0x000fec0003800000 */
[----:B------:R-:W1:Y:S01]  /*2bb0*/  LDC.64 R218, c[0x0][0x5b8] ;  /* 0x00016e00ffda7b82 */ /* 0x000e620000000a00 */
[----:B------:R-:W2:Y:S01]  /*2bc0*/  LDL.LU R15, [R1+0x40] ;  /* 0x00004000010f7983 */ /* 0x000ea20000300800 */
[----:B------:R-:W-:-:S06]  /*2bd0*/  ULDC.64 UR4, c[0x0][0x5c0] ;  /* 0x0001700000047ab9 */ /* 0x000fcc0000000a00 */
[----:B------:R-:W3:Y:S08]  /*2be0*/  LDC.64 R10, c[0x0][0x5b0] ;  /* 0x00016c00ff0a7b82 */ /* 0x000ef00000000a00 */
[----:B------:R-:W4:Y:S01]  /*2bf0*/  LDC.64 R8, c[0x0][0x5a8] ;  /* 0x00016a00ff087b82 */ /* 0x000f220000000a00 */
[-C--:B-1----:R-:W-:Y:S02]  /*2c00*/  IMAD R226, R4, R218.reuse, RZ ;  /* 0x000000da04e27224 */ /* 0x082fe400078e02ff */
[----:B------:R-:W-:-:S04]  /*2c10*/  IMAD.WIDE.U32 R220, R227, R218, R22 ;  /* 0x000000dae3dc7225 */ /* 0x000fc800078e0016 */
[----:B------:R-:W-:Y:S02]  /*2c20*/  IMAD R226, R227, R219, R226 ;  /* 0x000000dbe3e27224 */ /* 0x000fe400078e02e2 */
[-C--:B---3--:R-:W-:Y:S02]  /*2c30*/  IMAD R224, R21, R10.reuse, RZ ;  /* 0x0000000a15e07224 */ /* 0x088fe400078e02ff */
[----:B------:R-:W-:Y:S02]  /*2c40*/  IMAD.IADD R217, R221, 0x1, R226 ;  /* 0x00000001ddd97824 */ /* 0x000fe400078e02e2 */
[----:B------:R-:W-:Y:S02]  /*2c50*/  IMAD.MOV.U32 R216, RZ, RZ, R220 ;  /* 0x000000ffffd87224 */ /* 0x000fe400078e00dc */
[C---:B------:R-:W-:Y:S02]  /*2c60*/  IMAD R224, R20.reuse, R11, R224 ;  /* 0x0000000b14e07224 */ /* 0x040fe400078e02e0 */
[----:B0-----:R-:W-:-:S04]  /*2c70*/  IMAD.WIDE.U32 R4, R20, R10, R216 ;  /* 0x0000000a14047225 */ /* 0x001fc800078e00d8 */
[----:B------:R-:W-:Y:S01]  /*2c80*/  IMAD.IADD R5, R5, 0x1, R224 ;  /* 0x0000000105057824 */ /* 0x000fe200078e02e0 */
[----:B----4-:R-:W-:-:S04]  /*2c90*/  LEA R12, P2, R4, R8, 0x1 ;  /* 0x00000008040c7211 */ /* 0x010fc800078408ff */
[----:B------:R-:W-:-:S05]  /*2ca0*/  LEA.HI.X R13, R4, R9, R5, 0x1, P2 ;  /* 0x00000009040d7211 */ /* 0x000fca00010f0c05 */
[----:B------:R-:W3:Y:S01]  /*2cb0*/  @P1 LDG.E.LTC128B.U16 R219, desc[UR36][R12.64] ;  /* 0x000000240cdb1981 */ /* 0x000ee2000c1e1520 */
[----:B------:R-:W-:Y:S01]  /*2cc0*/  ISETP.GT.AND P4, PT, R3, 0x1, PT ;  /* 0x000000010300780c */ /* 0x000fe20003f84270 */
[----:B------:R-:W-:Y:S01]  /*2cd0*/  BSSY B1, `(.L_x_31) ;  /* 0x0000013000017945 */ /* 0x000fe20003800000 */
[----:B------:R-:W-:-:S11]  /*2ce0*/  LOP3.LUT R17, R17, 0xfffffffd, RZ, 0xc0, !PT ;  /* 0xfffffffd11117812 */ /* 0x000fd600078ec0ff */
[----:B------:R-:W-:Y:S01]  /*2cf0*/  @P4 LOP3.LUT R17, R17, 0x2, RZ, 0xfc, !PT ;  /* 0x0000000211114812 */ /* 0x000fe200078efcff */
[----:B---3--:R-:W-:-:S05]  /*2d00*/  HADD2.F32 R4, -RZ, R219.H0_H0 ;  /* 0x200000dbff047230 */ /* 0x008fca0000004100 */
[----:B------:R-:W-:-:S04]  /*2d10*/  FMUL R4, R4, R16 ;  /* 0x0000001004047220 */ /* 0x000fc80000400000 */
[----:B--2---:R-:W-:Y:S01]  /*2d20*/  FFMA R7, R15, R2, R4 ;  /* 0x000000020f077223 */ /* 0x004fe20000000004 */
[----:B------:R-:W-:-:S04]  /*2d30*/  LEA R4, P2, R6, UR4, 0x1 ;  /* 0x0000000406047c11 */ /* 0x000fc8000f8408ff */
[----:B------:R-:W-:Y:S02]  /*2d40*/  LEA.HI.X R5, R6, UR5, R14, 0x1, P2 ;  /* 0x0000000506057c11 */ /* 0x000fe400090f0c0e */
[----:B------:R-:W-:-:S05]  /*2d50*/  F2FP.F16.F32.PACK_AB R6, RZ, R7 ;  /* 0x00000007ff06723e */ /* 0x000fca00000000ff */
[----:B------:R0:W-:Y:S02]  /*2d60*/  @P1 STG.E.U16 desc[UR36][R4.64], R6 ;  /* 0x0000000604001986 */ /* 0x0001e4000c101524 */
[----:B0-----:R-:W-:-:S04]  /*2d70*/  IMAD.WIDE.U32 R6, R20, R10, R22 ;  /* 0x0000000a14067225 */ /* 0x001fc800078e0016 */
[----:B------:R-:W-:Y:S02]  /*2d80*/  IMAD.IADD R7, R224, 0x1, R7 ;  /* 0x00000001e0077824 */ /* 0x000fe400078e0207 */
[----:B------:R-:W-:-:S04]  /*2d90*/  IMAD.WIDE.U32 R6, R227, R218, R6 ;  /* 0x000000dae3067225 */ /* 0x000fc800078e0006 */
[----:B------:R-:W-:Y:S01]  /*2da0*/  IMAD.IADD R7, R226, 0x1, R7 ;  /* 0x00000001e2077824 */ /* 0x000fe200078e0207 */
[----:B------:R-:W-:-:S04]  /*2db0*/  LEA R14, P1, R6, R8, 0x1 ;  /* 0x00000008060e7211 */ /* 0x000fc800078208ff */
[----:B------:R-:W-:Y:S02]  /*2dc0*/  LEA.HI.X R15, R6, R9, R7, 0x1, P1 ;  /* 0x00000009060f7211 */ /* 0x000fe400008f0c07 */
[----:B------:R-:W-:-:S13]  /*2dd0*/  ISETP.GT.AND P1, PT, R0, RZ, P4 ;  /* 0x000000ff0000720c */ /* 0x000fda0002724270 */
[----:B------:R-:W-:Y:S05]  /*2de0*/  @!P1 BRA `(.L_x_32) ;  /* 0x0000000000049947 */ /* 0x000fea0003800000 */
[----:B------:R0:W5:Y:S02]  /*2df0*/  LDG.E.LTC128B.U16 R219, desc[UR36][R14.64+0x2] ;  /* 0x000002240edb7981 */ /* 0x000164000c1e1520 */
.L_x_32:
[----:B------:R-:W-:Y:S05]  /*2e00*/  BSYNC B1 ;  /* 0x0000000000017941 */ /* 0x000fea0003800000 */
.L_x_31:
[----:B------:R-:W2:Y:S01]  /*2e10*/  LDL.LU R7, [R1+0x44] ;  /* 0x0000440001077983 */ /* 0x000ea20000300800 */
[----:B-----5:R-:W-:Y:S01]  /*2e20*/  HADD2.F32 R6, -RZ, R219.H0_H0 ;  /* 0x200000dbff067230 */ /* 0x020fe20000004100 */
[C---:B------:R-:W-:Y:S01]  /*2e30*/  SHF.L.U64.HI R223, R10.reuse, 0x3, R11 ;  /* 0x000000030adf7819 */ /* 0x040fe2000001020b */
[----:B------:R-:W-:Y:S01]  /*2e40*/  IMAD.SHL.U32 R222, R10, 0x8, RZ ;  /* 0x000000080ade7824 */ /* 0x000fe200078e00ff */
[----:B------:R-:W3:Y:S02]  /*2e50*/  LDL.LU R225, [R1+0x48] ;  /* 0x0000480001e17983 */ /* 0x000ee40000300800 */
[----:B------:R-:W-:-:S04]  /*2e60*/  FMUL R6, R6, R16 ;  /* 0x0000001006067220 */ /* 0x000fc80000400000 */
[----:B--2---:R-:W-:-:S05]  /*2e70*/  FFMA R6, R7, R2, R6 ;  /* 0x0000000207067223 */ /* 0x004fca0000000006 */
[----:B------:R-:W-:-:S05]  /*2e80*/  F2FP.F16.F32.PACK_AB R6, RZ, R6 ;  /* 0x00000006ff06723e */ /* 0x000fca00000000ff */
[----:B------:R1:W-:Y:S01]  /*2e90*/  @P1 STG.E.U16 desc[UR36][R4.64+0x2], R6 ;  /* 0x0000020604001986 */ /* 0x0003e2000c101524 */
[----:B------:R-:W-:Y:S01]  /*2ea0*/  ISETP.GT.AND P1, PT, R0, 0x8, P0 ;  /* 0x000000080000780c */ /* 0x000fe20000724270 */
[----:B-1----:R-:W-:-:S04]  /*2eb0*/  IMAD.WIDE.U32 R6, R20, R10, R222 ;  /* 0x0000000a14067225 */ /* 0x002fc800078e00de */
[----:B------:R-:W-:Y:S01]  /*2ec0*/  IMAD.IADD R224, R224, 0x1, R7 ;  /* 0x00000001e0e07824 */ /* 0x000fe200078e0207 */
[----:B------:R-:W-:-:S05]  /*2ed0*/  IADD3 R7, P2, R220, R6, RZ ;  /* 0x00000006dc077210 */ /* 0x000fca0007f5e0ff */
[----:B------:R-:W-:Y:S01]  /*2ee0*/  IMAD.X R13, R224, 0x1, R217, P2 ;  /* 0x00000001e00d7824 */ /* 0x000fe200010e06d9 */
[----:B------:R-:W-:-:S04]  /*2ef0*/  LEA R12, P2, R7, R8, 0x1 ;  /* 0x00000008070c7211 */ /* 0x000fc800078408ff */
[----:B------:R-:W-:-:S05]  /*2f00*/  LEA.HI.X R13, R7, R9, R13, 0x1, P2 ;  /* 0x00000009070d7211 */ /* 0x000fca00010f0c0d */
[----:B------:R-:W2:Y:S01]  /*2f10*/  @P1 LDG.E.LTC128B.U16 R219, desc[UR36][R12.64] ;  /* 0x000000240cdb1981 */ /* 0x000ea2000c1e1520 */
[----:B------:R-:W-:Y:S01]  /*2f20*/  IADD3 R6, P2, R22, R6, RZ ;  /* 0x0000000616067210 */ /* 0x000fe20007f5e0ff */
[----:B------:R-:W-:Y:S04]  /*2f30*/  BSSY B1, `(.L_x_33) ;  /* 0x0000015000017945 */ /* 0x000fe80003800000 */
[----:B------:R-:W-:Y:S02]  /*2f40*/  IMAD.X R7, R23, 0x1, R224, P2 ;  /* 0x0000000117077824 */ /* 0x000fe400010e06e0 */
[----:B------:R-:W-:-:S04]  /*2f50*/  IMAD.WIDE.U32 R6, R227, R218, R6 ;  /* 0x000000dae3067225 */ /* 0x000fc800078e0006 */
[----:B------:R-:W-:Y:S02]  /*2f60*/  IMAD.IADD R7, R226, 0x1, R7 ;  /* 0x00000001e2077824 */ /* 0x000fe400078e0207 */
[----:B------:R-:W-:-:S05]  /*2f70*/  IMAD.SHL.U32 R227, R18, 0x10, RZ ;  /* 0x0000001012e37824 */ /* 0x000fca00078e00ff */
[----:B------:R1:W-:Y:S01]  /*2f80*/  STL [R1+0x44], R227 ;  /* 0x000044e301007387 */ /* 0x0003e20000100800 */
[----:B--2---:R-:W-:-:S05]  /*2f90*/  HADD2.F32 R12, -RZ, R219.H0_H0 ;  /* 0x200000dbff0c7230 */ /* 0x004fca0000004100 */
[----:B------:R-:W-:-:S04]  /*2fa0*/  FMUL R12, R12, R16 ;  /* 0x000000100c0c7220 */ /* 0x000fc80000400000 */
[----:B---3--:R-:W-:Y:S01]  /*2fb0*/  FFMA R224, R225, R2, R12 ;  /* 0x00000002e1e07223 */ /* 0x008fe2000000000c */
[----:B------:R-:W-:Y:S02]  /*2fc0*/  LEA R12, P2, R6, R8, 0x1 ;  /* 0x00000008060c7211 */ /* 0x000fe400078408ff */
[----:B------:R-:W-:Y:S02]  /*2fd0*/  SHF.L.U64.HI R225, R18, 0x4, R19 ;  /* 0x0000000412e17819 */ /* 0x000fe40000010213 */
[----:B------:R-:W-:Y:S02]  /*2fe0*/  LEA.HI.X R13, R6, R9, R7, 0x1, P2 ;  /* 0x00000009060d7211 */ /* 0x000fe400010f0c07 */
[----:B------:R-:W-:Y:S01]  /*2ff0*/  F2FP.F16.F32.PACK_AB R7, RZ, R224 ;  /* 0x000000e0ff07723e */ /* 0x000fe200000000ff */
[----:B------:R1:W-:Y:S01]  /*3000*/  STL [R1+0x40], R225 ;  /* 0x000040e101007387 */ /* 0x0003e20000100800 */
[----:B------:R-:W-:Y:S02]  /*3010*/  IADD3 R6, P3, R227, R4, RZ ;  /* 0x00000004e3067210 */ /* 0x000fe40007f7e0ff */
[----:B------:R-:W-:-:S02]  /*3020*/  PRMT R224, R7, 0x7610, R224 ;  /* 0x0000761007e07816 */ /* 0x000fc400000000e0 */
[----:B------:R-:W-:Y:S01]  /*3030*/  ISETP.GT.AND P2, PT, R0, 0x8, P4 ;  /* 0x000000080000780c */ /* 0x000fe20002744270 */
[----:B------:R-:W-:-:S05]  /*3040*/  IMAD.X R7, R225, 0x1, R5, P3 ;  /* 0x00000001e1077824 */ /* 0x000fca00018e0605 */
[----:B------:R1:W-:Y:S07]  /*3050*/  @P1 STG.E.U16 desc[UR36][R6.64], R224 ;  /* 0x000000e006001986 */ /* 0x0003ee000c101524 */
[----:B------:R-:W-:Y:S05]  /*3060*/  @!P2 BRA `(.L_x_34) ;  /* 0x000000000004a947 */ /* 0x000fea0003800000 */
[----:B------:R2:W5:Y:S02]  /*3070*/  LDG.E.LTC128B.U16 R219, desc[UR36][R12.64+0x2] ;  /* 0x000002240cdb7981 */ /* 0x000564000c1e1520 */
.L_x_34:
[----:B------:R-:W-:Y:S05]  /*3080*/  BSYNC B1 ;  /* 0x0000000000017941 */ /* 0x000fea0003800000 */
.L_x_33:
[----:B-1----:R-:W3:Y:S01]  /*3090*/  LDL.LU R225, [R1+0x4c] ;  /* 0x00004c0001e17983 */ /* 0x002ee20000300800 */
[----:B-----5:R-:W-:Y:S01]  /*30a0*/  HADD2.F32 R224, -RZ, R219.H0_H0 ;  /* 0x200000dbffe07230 */ /* 0x020fe20000004100 */
[----:B------:R-:W-:Y:S01]  /*30b0*/  ISETP.GT.AND P3, PT, R3, 0x8, PT ;  /* 0x000000080300780c */ /* 0x000fe20003f64270 */
[----:B------:R-:W-:Y:S01]  /*30c0*/  BSSY B1, `(.L_x_35) ;  /* 0x000000a000017945 */ /* 0x000fe20003800000 */
[----:B------:R-:W-:Y:S02]  /*30d0*/  LOP3.LUT R17, R17, 0xfffffffb, RZ, 0xc0, !PT ;  /* 0xfffffffb11117812 */ /* 0x000fe400078ec0ff */
[----:B------:R-:W-:Y:S01]  /*30e0*/  FMUL R224, R224, R16 ;  /* 0x00000010e0e07220 */ /* 0x000fe20000400000 */
[----:B------:R-:W-:-:S08]  /*30f0*/  ISETP.GT.AND P1, PT, R0, RZ, P3 ;  /* 0x000000ff0000720c */ /* 0x000fd00001f24270 */
[----:B------:R-:W-:Y:S01]  /*3100*/  @P3 LOP3.LUT R17, R17, 0x4, RZ, 0xfc, !PT ;  /* 0x0000000411113812 */ /* 0x000fe200078efcff */
[----:B---3--:R-:W-:-:S05]  /*3110*/  FFMA R224, R225, R2, R224 ;  /* 0x00000002e1e07223 */ /* 0x008fca00000000e0 */
[----:B------:R-:W-:-:S05]  /*3120*/  F2FP.F16.F32.PACK_AB R224, RZ, R224 ;  /* 0x000000e0ffe0723e */ /* 0x000fca00000000ff */
[----:B------:R1:W-:Y:S01]  /*3130*/  @P2 STG.E.U16 desc[UR36][R6.64+0x2], R224 ;  /* 0x000002e006002986 */ /* 0x0003e2000c101524 */
[----:B------:R-:W-:Y:S05]  /*3140*/  @!P1 BRA `(.L_x_36) ;  /* 0x0000000000049947 */ /* 0x000fea0003800000 */
[----:B------:R3:W5:Y:S02]  /*3150*/  LDG.E.LTC128B.U16 R219, desc[UR36][R14.64+0x10] ;  /* 0x000010240edb7981 */ /* 0x000764000c1e1520 */
.L_x_36:
[----:B------:R-:W-:Y:S05]  /*3160*/  BSYNC B1 ;  /* 0x0000000000017941 */ /* 0x000fea0003800000 */
.L_x_35:
[----:B------:R-:W4:Y:S01]  /*3170*/  LDL.LU R225, [R1+0x50] ;  /* 0x0000500001e17983 */ /* 0x000f220000300800 */
[----:B-1---5:R-:W-:Y:S01]  /*3180*/  HADD2.F32 R224, -RZ, R219.H0_H0 ;  /* 0x200000dbffe07230 */ /* 0x022fe20000004100 */
[----:B------:R-:W-:Y:S01]  /*3190*/  ISETP.GT.AND P6, PT, R3, 0x9, PT ;  /* 0x000000090300780c */ /* 0x000fe20003fc4270 */
[----:B------:R-:W-:Y:S01]  /*31a0*/  BSSY B1, `(.L_x_37) ;  /* 0x000000a000017945 */ /* 0x000fe20003800000 */
[----:B------:R-:W-:Y:S02]  /*31b0*/  LOP3.LUT R17, R17, 0xfffffffe, RZ, 0xc0, !PT ;  /* 0xfffffffe11117812 */ /* 0x000fe400078ec0ff */
[----:B------:R-:W-:Y:S01]  /*31c0*/  FMUL R224, R224, R16 ;  /* 0x00000010e0e07220 */ /* 0x000fe20000400000 */
[----:B------:R-:W-:-:S08]  /*31d0*/  ISETP.GT.AND P2, PT, R0, RZ, P6 ;  /* 0x000000ff0000720c */ /* 0x000fd00003744270 */
[----:B------:R-:W-:Y:S01]  /*31e0*/  @P6 LOP3.LUT R17, R17, 0x1, RZ, 0xfc, !PT ;  /* 0x0000000111116812 */ /* 0x000fe200078efcff */
[----:B----4-:R-:W-:-:S05]  /*31f0*/  FFMA R224, R225, R2, R224 ;  /* 0x00000002e1e07223 */ /* 0x010fca00000000e0 */
[----:B------:R-:W-:-:S05]  /*3200*/  F2FP.F16.F32.PACK_AB R224, RZ, R224 ;  /* 0x000000e0ffe0723e */ /* 0x000fca00000000ff */
[----:B------:R1:W-:Y:S01]  /*3210*/  @P1 STG.E.U16 desc[UR36][R4.64+0x10], R224 ;  /* 0x000010e004001986 */ /* 0x0003e2000c101524 */
[----:B------:R-:W-:Y:S05]  /*3220*/  @!P2 BRA `(.L_x_38) ;  /* 0x000000000004a947 */ /* 0x000fea0003800000 */
[----:B------:R4:W5:Y:S02]  /*3230*/  LDG.E.LTC128B.U16 R219, desc[UR36][R14.64+0x12] ;  /* 0x000012240edb7981 */ /* 0x000964000c1e1520 */
.L_x_38:
[----:B------:R-:W-:Y:S05]  /*3240*/  BSYNC B1 ;  /* 0x0000000000017941 */ /* 0x000fea0003800000 */
.L_x_37:
[----:B------:R-:W2:Y:S01]  /*3250*/  LDL.LU R225, [R1+0x54] ;  /* 0x0000540001e17983 */ /* 0x000ea20000300800 */
[----:B-1---5:R-:W-:Y:S01]  /*3260*/  HADD2.F32 R224, -RZ, R219.H0_H0 ;  /* 0x200000dbffe07230 */ /* 0x022fe20000004100 */
[----:B------:R-:W-:Y:S01]  /*3270*/  ISETP.GT.AND P1, PT, R0, 0x8, P3 ;  /* 0x000000080000780c */ /* 0x000fe20001f24270 */
[----:B------:R-:W-:Y:S03]  /*3280*/  BSSY B1, `(.L_x_39) ;  /* 0x0000007000017945 */ /* 0x000fe60003800000 */
[----:B------:R-:W-:-:S04]  /*3290*/  FMUL R224, R224, R16 ;  /* 0x00000010e0e07220 */ /* 0x000fc80000400000 */
[----:B--2---:R-:W-:-:S05]  /*32a0*/  FFMA R224, R225, R2, R224 ;  /* 0x00000002e1e07223 */ /* 0x004fca00000000e0 */
[----:B------:R-:W-:-:S05]  /*32b0*/  F2FP.F16.F32.PACK_AB R224, RZ, R224 ;  /* 0x000000e0ffe0723e */ /* 0x000fca00000000ff */
[----:B------:R1:W-:Y:S01]  /*32c0*/  @P2 STG.E.U16 desc[UR36][R4.64+0x12], R224 ;  /* 0x000012e004002986 */ /* 0x0003e2000c101524 */
[----:B------:R-:W-:Y:S05]  /*32d0*/  @!P1 BRA `(.L_x_40) ;  /* 0x0000000000049947 */ /* 0x000fea0003800000 */
[----:B------:R2:W5:Y:S02]  /*32e0*/  LDG.E.LTC128B.U16 R219, desc[UR36][R12.64+0x10] ;  /* 0x000010240cdb7981 */ /* 0x000564000c1e1520 */
.L_x_40:
[----:B------:R-:W-:Y:S05]  /*32f0*/  BSYNC B1 ;  /* 0x0000000000017941 */ /* 0x000fea0003800000 */
.L_x_39:
[----:B------:R-:W3:Y:S01]  /*3300*/  LDL.LU R225, [R1+0x58] ;  /* 0x0000580001e17983 */ /* 0x000ee20000300800 */
[----:B-1---5:R-:W-:Y:S01]  /*3310*/  HADD2.F32 R224, -RZ, R219.H0_H0 ;  /* 0x200000dbffe07230 */ /* 0x022fe20000004100 */
[----:B------:R-:W-:Y:S01]  /*3320*/  ISETP.GT.AND P2, PT, R0, 0x8, P6 ;  /* 0x000000080000780c */ /* 0x000fe20003744270 */
[----:B------:R-:W-:Y:S03]  /*3330*/  BSSY B1, `(.L_x_41) ;  /* 0x0000007000017945 */ /* 0x000fe60003800000 */
[----:B------:R-:W-:-:S04]  /*3340*/  FMUL R224, R224, R16 ;  /* 0x00000010e0e07220 */ /* 0x000fc80000400000 */
[----:B---3--:R-:W-:-:S05]  /*3350*/  FFMA R224, R225, R2, R224 ;  /* 0x00000002e1e07223 */ /* 0x008fca00000000e0 */
[----:B------:R-:W-:-:S05]  /*3360*/  F2FP.F16.F32.PACK_AB R224, RZ, R224 ;  /* 0x000000e0ffe0723e */ /* 0x000fca00000000ff */
[----:B------:R1:W-:Y:S01]  /*3370*/  @P1 STG.E.U16 desc[UR36][R6.64+0x10], R224 ;  /* 0x000010e006001986 */ /* 0x0003e2000c101524 */
[----:B------:R-:W-:Y:S05]  /*3380*/  @!P2 BRA `(.L_x_42) ;  /* 0x000000000004a947 */ /* 0x000fea0003800000 */
[----:B------:R3:W5:Y:S02]  /*3390*/  LDG.E.LTC128B.U16 R219, desc[UR36][R12.64+0x12] ;  /* 0x000012240cdb7981 */ /* 0x000764000c1e1520 */
.L_x_42:
[----:B------:R-:W-:Y:S05]  /*33a0*/  BSYNC B1 ;  /* 0x0000000000017941 */ /* 0x000fea0003800000 */
.L_x_41:
[----:B------:R-:W2:Y:S01]  /*33b0*/  LDL.LU R225, [R1+0x5c] ;  /* 0x00005c0001e17983 */ /* 0x000ea20000300800 */
[----:B-1---5:R-:W-:Y:S01]  /*33c0*/  HADD2.F32 R224, -RZ, R219.H0_H0 ;  /* 0x200000dbffe07230 */ /* 0x022fe20000004100 */
[----:B------:R-:W-:Y:S01]  /*33d0*/  ISETP.GT.AND P4, PT, R3, 0x10, PT ;  /* 0x000000100300780c */ /* 0x000fe20003f84270 */
[----:B------:R-:W-:Y:S01]  /*33e0*/  BSSY B1, `(.L_x_43) ;  /* 0x0000009000017945 */ /* 0x000fe20003800000 */
[----:B------:R-:W-:Y:S02]  /*33f0*/  PRMT R227, R219, 0x7610, R227 ;  /* 0x00007610dbe37816 */ /* 0x000fe400000000e3 */
[----:B------:R-:W-:Y:S01]  /*3400*/  FMUL R224, R224, R16 ;  /* 0x00000010e0e07220 */ /* 0x000fe20000400000 */
[----:B------:R-:W-:-:S03]  /*3410*/  ISETP.GT.AND P1, PT, R0, RZ, P4 ;  /* 0x000000ff0000720c */ /* 0x000fc60002724270 */
[----:B--2---:R-:W-:-:S05]  /*3420*/  FFMA R224, R225, R2, R224 ;  /* 0x00000002e1e07223 */ /* 0x004fca00000000e0 */
[----:B------:R-:W-:-:S05]  /*3430*/  F2FP.F16.F32.PACK_AB R224, RZ, R224 ;  /* 0x000000e0ffe0723e */ /* 0x000fca00000000ff */
[----:B------:R1:W-:Y:S01]  /*3440*/  @P2 STG.E.U16 desc[UR36][R6.64+0x12], R224 ;  /* 0x000012e006002986 */ /* 0x0003e2000c101524 */
[----:B------:R-:W-:Y:S05]  /*3450*/  @!P1 BRA `(.L_x_44) ;  /* 0x0000000000049947 */ /* 0x000fea0003800000 */
[----:B------:R2:W5:Y:S02]  /*3460*/  LDG.E.LTC128B.U16 R227, desc[UR36][R14.64+0x20] ;  /* 0x000020240ee37981 */ /* 0x000564000c1e1520 */
.L_x_44:
[----:B------:R-:W-:Y:S05]  /*3470*/  BSYNC B1 ;  /* 0x0000000000017941 */ /* 0x000fea0003800000 */
.L_x_43:
[----:B-1----:R-:W3:Y:S01]  /*3480*/  LDL.LU R224, [R1+0x60] ;  /* 0x0000600001e07983 */ /* 0x002ee20000300800 */
[----:B-----5:R-:W-:-:S05]  /*3490*/  HADD2.F32 R219, -RZ, R227.H0_H0 ;  /* 0x200000e3ffdb7230 */ /* 0x020fca0000004100 */
[----:B------:R-:W-:-:S04]  /*34a0*/  FMUL R219, R219, R16 ;  /* 0x00000010dbdb7220 */ /* 0x000fc80000400000 */
[----:B---3--:R-:W-:-:S05]  /*34b0*/  FFMA R219, R224, R2, R219 ;  /* 0x00000002e0db7223 */ /* 0x008fca00000000db */
[----:B------:R-:W-:-:S05]  /*34c0*/  F2FP.F16.F32.PACK_AB R219, RZ, R219 ;  /* 0x000000dbffdb723e */ /* 0x000fca00000000ff */
[----:B------:R1:W-:Y:S02]  /*34d0*/  @P1 STG.E.U16 desc[UR36][R4.64+0x20], R219 ;  /* 0x000020db04001986 */ /* 0x0003e4000c101524 */
[----:B-1----:R-:W-:-:S05]  /*34e0*/  IADD3 R219, P1, R20, 0x80, RZ ;  /* 0x0000008014db7810 */ /* 0x002fca0007f3e0ff */
[----:B------:R-:W-:Y:S02]  /*34f0*/  IMAD.X R20, RZ, RZ, R21, P1 ;  /* 0x000000ffff147224 */ /* 0x000fe400008e0615 */
[----:B------:R-:W-:-:S04]  /*3500*/  IMAD.WIDE.U32 R228, R219, R10, R222 ;  /* 0x0000000adbe47225 */ /* 0x000fc800078e00de */
[-C--:B------:R-:W-:Y:S02]  /*3510*/  IMAD R20, R20, R10.reuse, RZ ;  /* 0x0000000a14147224 */ /* 0x080fe400078e02ff */
[----:B------:R-:W-:-:S04]  /*3520*/  IMAD.WIDE.U32 R222, R219, R10, R216 ;  /* 0x0000000adbde7225 */ /* 0x000fc800078e00d8 */
[C---:B------:R-:W-:Y:S02]  /*3530*/  IMAD R221, R219.reuse, R11, R20 ;  /* 0x0000000bdbdd7224 */ /* 0x040fe400078e0214 */
[----:B------:R-:W-:Y:S02]  /*3540*/  IMAD.WIDE.U32 R20, R219, R10, R22 ;  /* 0x0000000adb147225 */ /* 0x000fe400078e0016 */
[----:B------:R-:W3:Y:S01]  /*3550*/  LDL.LU R219, [R1+0x84] ;  /* 0x0000840001db7983 */ /* 0x000ee20000300800 */
[----:B------:R-:W-:Y:S01]  /*3560*/  LEA R224, P1, R222, R8, 0x1 ;  /* 0x00000008dee07211 */ /* 0x000fe200078208ff */
[----:B------:R-:W-:Y:S01]  /*3570*/  IMAD.IADD R11, R221, 0x1, R21 ;  /* 0x00000001dd0b7824 */ /* 0x000fe200078e0215 */
[----:B------:R-:W-:Y:S01]  /*3580*/  ISETP.GT.AND P3, PT, R3, 0x11, PT ;  /* 0x000000110300780c */ /* 0x000fe20003f64270 */
[----:B------:R-:W-:Y:S01]  /*3590*/  IMAD.MOV.U32 R10, RZ, RZ, R20 ;  /* 0x000000ffff0a7224 */ /* 0x000fe200078e0014 */
[----:B------:R-:W-:Y:S01]  /*35a0*/  BSSY B1, `(.L_x_45) ;  /* 0x0000016000017945 */ /* 0x000fe20003800000 */
[----:B------:R-:W-:-:S02]  /*35b0*/  IMAD.IADD R216, R221, 0x1, R229 ;  /* 0x00000001ddd87824 */ /* 0x000fc400078e02e5 */
[----:B---3--:R-:W-:-:S04]  /*35c0*/  IMAD.WIDE.U32 R20, R219, R218, R10 ;  /* 0x000000dadb147225 */ /* 0x008fc800078e000a */
[----:B------:R-:W-:Y:S02]  /*35d0*/  IMAD.IADD R10, R223, 0x1, R221 ;  /* 0x00000001df0a7824 */ /* 0x000fe400078e02dd */
[----:B------:R-:W-:-:S03]  /*35e0*/  IMAD.IADD R11, R226, 0x1, R21 ;  /* 0x00000001e20b7824 */ /* 0x000fc600078e0215 */
[----:B------:R-:W-:Y:S02]  /*35f0*/  LEA.HI.X R225, R222, R9, R10, 0x1, P1 ;  /* 0x00000009dee17211 */ /* 0x000fe400008f0c0a */
[----:B------:R-:W-:-:S04]  /*3600*/  LEA R10, P1, R20, R8, 0x1 ;  /* 0x00000008140a7211 */ /* 0x000fc800078208ff */
[----:B------:R-:W-:Y:S02]  /*3610*/  LEA.HI.X R11, R20, R9, R11, 0x1, P1 ;  /* 0x00000009140b7211 */ /* 0x000fe400008f0c0b */
[----:B------:R-:W-:-:S05]  /*3620*/  IADD3 R20, P1, R22, R228, RZ ;  /* 0x000000e416147210 */ /* 0x000fca0007f3e0ff */
[----:B------:R-:W-:Y:S01]  /*3630*/  IMAD.X R21, R23, 0x1, R216, P1 ;  /* 0x0000000117157824 */ /* 0x000fe200008e06d8 */
[----:B------:R-:W-:Y:S01]  /*3640*/  IADD3 R220, P1, R220, R228, RZ ;  /* 0x000000e4dcdc7210 */ /* 0x000fe20007f3e0ff */
[----:B------:R-:W-:Y:S01]  /*3650*/  IMAD.WIDE.U32 R218, R219, R218, R20 ;  /* 0x000000dadbda7225 */ /* 0x000fe200078e0014 */
[----:B------:R-:W-:-:S03]  /*3660*/  PRMT R20, R227, 0x7610, R20 ;  /* 0x00007610e3147816 */ /* 0x000fc60000000014 */
[----:B------:R-:W-:Y:S01]  /*3670*/  IMAD.X R217, R216, 0x1, R217, P1 ;  /* 0x00000001d8d97824 */ /* 0x000fe200008e06d9 */
[----:B------:R-:W-:Y:S01]  /*3680*/  LEA R216, P1, R220, R8, 0x1 ;  /* 0x00000008dcd87211 */ /* 0x000fe200078208ff */
[----:B------:R-:W-:-:S03]  /*3690*/  IMAD.IADD R226, R226, 0x1, R219 ;  /* 0x00000001e2e27824 */ /* 0x000fc600078e02db */
[----:B------:R-:W-:Y:S02]  /*36a0*/  LEA.HI.X R217, R220, R9, R217, 0x1, P1 ;  /* 0x00000009dcd97211 */ /* 0x000fe400008f0cd9 */
[----:B------:R-:W-:-:S04]  /*36b0*/  LEA R8, P1, R218, R8, 0x1 ;  /* 0x00000008da087211 */ /* 0x000fc800078208ff */
[----:B------:R-:W-:Y:S02]  /*36c0*/  LEA.HI.X R9, R218, R9, R226, 0x1, P1 ;  /* 0x00000009da097211 */ /* 0x000fe400008f0ce2 */
[----:B------:R-:W-:-:S13]  /*36d0*/  ISETP.GT.AND P1, PT, R0, RZ, P3 ;  /* 0x000000ff0000720c */ /* 0x000fda0001f24270 */
[----:B------:R-:W-:Y:S05]  /*36e0*/  @!P1 BRA `(.L_x_46) ;  /* 0x0000000000049947 */ /* 0x000fea0003800000 */
[----:B------:R1:W5:Y:S02]  /*36f0*/  LDG.E.LTC128B.U16 R20, desc[UR36][R14.64+0x22] ;  /* 0x000022240e147981 */ /* 0x000364000c1e1520 */
.L_x_46:
[----:B------:R-:W-:Y:S05]  /*3700*/  BSYNC B1 ;  /* 0x0000000000017941 */ /* 0x000fea0003800000 */
.L_x_45:
[----:B------:R-:W3:Y:S01]  /*3710*/  LDL.LU R22, [R1+0x64] ;  /* 0x0000640001167983 */ /* 0x000ee20000300800 */
[----:B-----5:R-:W-:Y:S01]  /*3720*/  HADD2.F32 R21, -RZ, R20.H0_H0 ;  /* 0x20000014ff157230 */ /* 0x020fe20000004100 */
[----:B------:R-:W-:Y:S04]  /*3730*/  BSSY B1, `(.L_x_47) ;  /* 0x0000008000017945 */ /* 0x000fe80003800000 */
[----:B------:R-:W-:-:S04]  /*3740*/  FMUL R21, R21, R16 ;  /* 0x0000001015157220 */ /* 0x000fc80000400000 */
[----:B---3--:R-:W-:-:S05]  /*3750*/  FFMA R21, R22, R2, R21 ;  /* 0x0000000216157223 */ /* 0x008fca0000000015 */
[----:B------:R-:W-:-:S05]  /*3760*/  F2FP.F16.F32.PACK_AB R21, RZ, R21 ;  /* 0x00000015ff15723e */ /* 0x000fca00000000ff */
[----:B------:R3:W-:Y:S01]  /*3770*/  @P1 STG.E.U16 desc[UR36][R4.64+0x22], R21 ;  /* 0x0000221504001986 */ /* 0x0007e2000c101524 */
[----:B------:R-:W-:-:S13]  /*3780*/  ISETP.GT.AND P1, PT, R0, 0x8, P4 ;  /* 0x000000080000780c */ /* 0x000fda0002724270 */
[----:B---3--:R-:W-:Y:S05]  /*3790*/  @!P1 BRA `(.L_x_48) ;  /* 0x0000000000049947 */ /* 0x008fea0003800000 */
[----:B------:R3:W5:Y:S02]  /*37a0*/  LDG.E.LTC128B.U16 R20, desc[UR36][R12.64+0x20] ;  /* 0x000020240c147981 */ /* 0x000764000c1e1520 */
.L_x_48:
[----:B------:R-:W-:Y:S05]  /*37b0*/  BSYNC B1 ;  /* 0x0000000000017941 */ /* 0x000fea0003800000 */
.L_x_47:
[----:B------:R-:W2:Y:S01]  /*37c0*/  LDL.LU R22, [R1+0x68] ;  /* 0x0000680001167983 */ /* 0x000ea20000300800 */
[----:B-----5:R-:W-:Y:S01]  /*37d0*/  HADD2.F32 R21, -RZ, R20.H0_H0 ;  /* 0x20000014ff157230 */ /* 0x020fe20000004100 */
[----:B------:R-:W-:Y:S04]  /*37e0*/  BSSY B1, `(.L_x_49) ;  /* 0x0000008000017945 */ /* 0x000fe80003800000 */
[----:B------:R-:W-:-:S04]  /*37f0*/  FMUL R21, R21, R16 ;  /* 0x0000001015157220 */ /* 0x000fc80000400000 */
[----:B--2---:R-:W-:-:S05]  /*3800*/  FFMA R21, R22, R2, R21 ;  /* 0x0000000216157223 */ /* 0x004fca0000000015 */
[----:B------:R-:W-:-:S05]  /*3810*/  F2FP.F16.F32.PACK_AB R21, RZ, R21 ;  /* 0x00000015ff15723e */ /* 0x000fca00000000ff */
[----:B------:R2:W-:Y:S01]  /*3820*/  @P1 STG.E.U16 desc[UR36][R6.64+0x20], R21 ;  /* 0x0000201506001986 */ /* 0x0005e2000c101524 */
[----:B------:R-:W-:-:S13]  /*3830*/  ISETP.GT.AND P1, PT, R0, 0x8, P3 ;  /* 0x000000080000780c */ /* 0x000fda0001f24270 */
[----:B--2---:R-:W-:Y:S05]  /*3840*/  @!P1 BRA `(.L_x_50) ;  /* 0x0000000000049947 */ /* 0x004fea0003800000 */
[----:B------:R2:W5:Y:S02]  /*3850*/  LDG.E.LTC128B.U16 R20, desc[UR36][R12.64+0x22] ;  /* 0x000022240c147981 */ /* 0x000564000c1e1520 */
.L_x_50:
[----:B------:R-:W-:Y:S05]  /*3860*/  BSYNC B1 ;  /* 0x0000000000017941 */ /* 0x000fea0003800000 */
.L_x_49:
[----:B------:R-:W3:Y:S01]  /*3870*/  LDL.LU R22, [R1+0x6c] ;  /* 0x00006c0001167983 */ /* 0x000ee20000300800 */
[----:B-----5:R-:W-:Y:S01]  /*3880*/  HADD2.F32 R21, -RZ, R20.H0_H0 ;  /* 0x20000014ff157230 */ /* 0x020fe20000004100 */
[----:B------:R-:W-:Y:S01]  /*3890*/  ISETP.GT.AND P2, PT, R3, 0x18, PT ;  /* 0x000000180300780c */ /* 0x000fe20003f44270 */
[----:B------:R-:W-:Y:S03]  /*38a0*/  BSSY B1, `(.L_x_51) ;  /* 0x0000008000017945 */ /* 0x000fe60003800000 */
[----:B------:R-:W-:-:S04]  /*38b0*/  FMUL R21, R21, R16 ;  /* 0x0000001015157220 */ /* 0x000fc80000400000 */
[----:B---3--:R-:W-:-:S05]  /*38c0*/  FFMA R21, R22, R2, R21 ;  /* 0x0000000216157223 */ /* 0x008fca0000000015 */
[----:B------:R-:W-:-:S05]  /*38d0*/  F2FP.F16.F32.PACK_AB R21, RZ, R21 ;  /* 0x00000015ff15723e */ /* 0x000fca00000000ff */
[----:B------:R3:W-:Y:S01]  /*38e0*/  @P1 STG.E.U16 desc[UR36][R6.64+0x22], R21 ;  /* 0x0000221506001986 */ /* 0x0007e2000c101524 */
[----:B------:R-:W-:-:S13]  /*38f0*/  ISETP.GT.AND P1, PT, R0, RZ, P2 ;  /* 0x000000ff0000720c */ /* 0x000fda0001724270 */
[----:B---3--:R-:W-:Y:S05]  /*3900*/  @!P1 BRA `(.L_x_52) ;  /* 0x0000000000049947 */ /* 0x008fea0003800000 */
[----:B------:R3:W5:Y:S02]  /*3910*/  LDG.E.LTC128B.U16 R20, desc[UR36][R14.64+0x30] ;  /* 0x000030240e147981 */ /* 0x000764000c1e1520 */
.L_x_52:
[----:B------:R-:W-:Y:S05]  /*3920*/  BSYNC B1 ;  /* 0x0000000000017941 */ /* 0x000fea0003800000 */
.L_x_51:
[----:B------:R-:W2:Y:S01]  /*3930*/  LDL.LU R22, [R1+0x70] ;  /* 0x0000700001167983 */ /* 0x000ea20000300800 */
[----:B-----5:R-:W-:Y:S01]  /*3940*/  HADD2.F32 R21, -RZ, R20.H0_H0 ;  /* 0x20000014ff157230 */ /* 0x020fe20000004100 */
[----:B------:R-:W-:Y:S04]  /*3950*/  BSSY B1, `(.L_x_53) ;  /* 0x0000009000017945 */ /* 0x000fe80003800000 */
[----:B------:R-:W-:-:S04]  /*3960*/  FMUL R21, R21, R16 ;  /* 0x0000001015157220 */ /* 0x000fc80000400000 */
[----:B--2---:R-:W-:-:S05]  /*3970*/  FFMA R21, R22, R2, R21 ;  /* 0x0000000216157223 */ /* 0x004fca0000000015 */
[----:B------:R-:W-:-:S05]  /*3980*/  F2FP.F16.F32.PACK_AB R21, RZ, R21 ;  /* 0x00000015ff15723e */ /* 0x000fca00000000ff */
[----:B------:R2:W-:Y:S01]  /*3990*/  @P1 STG.E.U16 desc[UR36][R4.64+0x30], R21 ;  /* 0x0000301504001986 */ /* 0x0005e2000c101524 */
[----:B------:R-:W-:-:S04]  /*39a0*/  ISETP.GT.AND P1, PT, R3, 0x19, PT ;  /* 0x000000190300780c */ /* 0x000fc80003f24270 */
[----:B------:R-:W-:-:S13]  /*39b0*/  ISETP.GT.AND P5, PT, R0, RZ, P1 ;  /* 0x000000ff0000720c */ /* 0x000fda0000fa4270 */
[----:B--2---:R-:W-:Y:S05]  /*39c0*/  @!P5 BRA `(.L_x_54) ;  /* 0x000000000004d947 */ /* 0x004fea0003800000 */
[----:B------:R2:W5:Y:S02]  /*39d0*/  LDG.E.LTC128B.U16 R20, desc[UR36][R14.64+0x32] ;  /* 0x000032240e147981 */ /* 0x000564000c1e1520 */
.L_x_54:
[----:B------:R-:W-:Y:S05]  /*39e0*/  BSYNC B1 ;  /* 0x0000000000017941 */ /* 0x000fea0003800000 */
.L_x_53:
        /* <DEDUP_REMOVED lines=10> */
.L_x_56:
[----:B------:R-:W-:Y:S05]  /*3a90*/  BSYNC B1 ;  /* 0x0000000000017941 */ /* 0x000fea0003800000 */
.L_x_55:
        /* <DEDUP_REMOVED lines=10> */
.L_x_58:
[----:B------:R-:W-:Y:S05]  /*3b40*/  BSYNC B1 ;  /* 0x0000000000017941 */ /* 0x000fea0003800000 */
.L_x_57:
[----:B------:R-:W3:Y:S01]  /*3b50*/  LDL.LU R218, [R1+0x7c] ;  /* 0x00007c0001da7983 */ /* 0x000ee20000300800 */
[----:B-----5:R-:W-:Y:S02]  /*3b60*/  HADD2.F32 R21, -RZ, R20.H0_H0 ;  /* 0x20000014ff157230 */ /* 0x020fe40000004100 */
[----:B------:R-:W-:Y:S01]  /*3b70*/  IMAD.SHL.U32 R219, R18, 0x100, RZ ;  /* 0x0000010012db7824 */ /* 0x000fe200078e00ff */
[----:B------:R-:W-:Y:S01]  /*3b80*/  PRMT R22, R20, 0x7610, R22 ;  /* 0x0000761014167816 */ /* 0x000fe20000000016 */
[----:B------:R-:W4:Y:S01]  /*3b90*/  LDL.LU R23, [R1] ;  /* 0x0000000001177983 */ /* 0x000f220000300800 */
[----:B------:R-:W-:-:S04]  /*3ba0*/  FMUL R21, R21, R16 ;  /* 0x0000001015157220 */ /* 0x000fc80000400000 */
[----:B---3--:R-:W-:Y:S01]  /*3bb0*/  FFMA R21, R218, R2, R21 ;  /* 0x00000002da157223 */ /* 0x008fe20000000015 */
[----:B------:R-:W-:-:S04]  /*3bc0*/  SHF.L.U64.HI R218, R18, 0x8, R19 ;  /* 0x0000000812da7819 */ /* 0x000fc80000010213 */
[----:B------:R-:W-:-:S05]  /*3bd0*/  F2FP.F16.F32.PACK_AB R21, RZ, R21 ;  /* 0x00000015ff15723e */ /* 0x000fca00000000ff */
[----:B------:R3:W-:Y:S01]  /*3be0*/  @P5 STG.E.U16 desc[UR36][R6.64+0x32], R21 ;  /* 0x0000321506005986 */ /* 0x0007e2000c101524 */
[----:B------:R-:W-:-:S05]  /*3bf0*/  IADD3 R18, P5, R219, R4, RZ ;  /* 0x00000004db127210 */ /* 0x000fca0007fbe0ff */
[----:B------:R-:W-:Y:S01]  /*3c00*/  IMAD.X R19, R218, 0x1, R5, P5 ;  /* 0x00000001da137824 */ /* 0x000fe200028e0605 */
[----:B------:R-:W-:-:S13]  /*3c10*/  ISETP.GT.AND P5, PT, R0, 0x80, P0 ;  /* 0x000000800000780c */ /* 0x000fda00007a4270 */
[----:B------:R-:W2:Y:S01]  /*3c20*/  @P5 LDG.E.LTC128B.U16 R22, desc[UR36][R224.64] ;  /* 0x00000024e0165981 */ /* 0x000ea2000c1e1520 */
[----:B------:R-:W-:Y:S01]  /*3c30*/  BSSY B1, `(.L_x_59) ;  /* 0x000000a000017945 */ /* 0x000fe20003800000 */
[----:B--2---:R-:W-:-:S05]  /*3c40*/  HADD2.F32 R20, -RZ, R22.H0_H0 ;  /* 0x20000016ff147230 */ /* 0x004fca0000004100 */
[----:B------:R-:W-:-:S04]  /*3c50*/  FMUL R20, R20, R16 ;  /* 0x0000001014147220 */ /* 0x000fc80000400000 */
[----:B----4-:R-:W-:-:S05]  /*3c60*/  FFMA R20, R23, R2, R20 ;  /* 0x0000000217147223 */ /* 0x010fca0000000014 */
[----:B------:R-:W-:-:S05]  /*3c70*/  F2FP.F16.F32.PACK_AB R20, RZ, R20 ;  /* 0x00000014ff14723e */ /* 0x000fca00000000ff */
[----:B------:R3:W-:Y:S01]  /*3c80*/  @P5 STG.E.U16 desc[UR36][R18.64], R20 ;  /* 0x0000001412005986 */ /* 0x0007e2000c101524 */
[----:B------:R-:W-:-:S04]  /*3c90*/  LOP3.LUT P5, RZ, R17, 0x2, RZ, 0xc0, !PT ;  /* 0x0000000211ff7812 */ /* 0x000fc800078ac0ff */
[----:B------:R-:W-:-:S13]  /*3ca0*/  ISETP.GT.AND P5, PT, R0, 0x80, P5 ;  /* 0x000000800000780c */ /* 0x000fda0002fa4270 */
[----:B---3--:R-:W-:Y:S05]  /*3cb0*/  @!P5 BRA `(.L_x_60) ;  /* 0x000000000004d947 */ /* 0x008fea0003800000 */
[----:B------:R2:W5:Y:S02]  /*3cc0*/  LDG.E.LTC128B.U16 R22, desc[UR36][R10.64+0x2] ;  /* 0x000002240a167981 */ /* 0x000564000c1e1520 */
.L_x_60:
[----:B------:R-:W-:Y:S05]  /*3cd0*/  BSYNC B1 ;  /* 0x0000000000017941 */ /* 0x000fea0003800000 */
.L_x_59:
[----:B------:R-:W3:Y:S04]  /*3ce0*/  LDL.LU R21, [R1+0x4] ;  /* 0x0000040001157983 */ /* 0x000ee80000300800 */
[----:B------:R-:W4:Y:S04]  /*3cf0*/  LDL R221, [R1+0x44] ;  /* 0x0000440001dd7983 */ /* 0x000f280000100800 */
[----:B------:R-:W2:Y:S01]  /*3d00*/  LDL R220, [R1+0x40] ;  /* 0x0000400001dc7983 */ /* 0x000ea20000100800 */
[----:B-----5:R-:W-:Y:S01]  /*3d10*/  HADD2.F32 R20, -RZ, R22.H0_H0 ;  /* 0x20000016ff147230 */ /* 0x020fe20000004100 */
[----:B------:R-:W-:Y:S01]  /*3d20*/  ISETP.GT.AND P0, PT, R0, 0x88, P0 ;  /* 0x000000880000780c */ /* 0x000fe20000704270 */
[----:B------:R-:W-:Y:S03]  /*3d30*/  BSSY B1, `(.L_x_61) ;  /* 0x0000009000017945 */ /* 0x000fe60003800000 */
[----:B------:R-:W-:-:S04]  /*3d40*/  FMUL R20, R20, R16 ;  /* 0x0000001014147220 */ /* 0x000fc80000400000 */
[----:B---3--:R-:W-:-:S05]  /*3d50*/  FFMA R20, R21, R2, R20 ;  /* 0x0000000215147223 */ /* 0x008fca0000000014 */
[----:B------:R-:W-:-:S05]  /*3d60*/  F2FP.F16.F32.PACK_AB R20, RZ, R20 ;  /* 0x00000014ff14723e */ /* 0x000fca00000000ff */
[----:B------:R4:W-:Y:S02]  /*3d70*/  @P5 STG.E.U16 desc[UR36][R18.64+0x2], R20 ;  /* 0x0000021412005986 */ /* 0x0009e4000c101524 */
[----:B----4-:R-:W-:-:S05]  /*3d80*/  IADD3 R20, P5, R18, R221, RZ ;  /* 0x000000dd12147210 */ /* 0x010fca0007fbe0ff */
[----:B--2---:R-:W-:Y:S01]  /*3d90*/  IMAD.X R21, R19, 0x1, R220, P5 ;  /* 0x0000000113157824 */ /* 0x004fe200028e06dc */
[----:B------:R-:W-:Y:S07]  /*3da0*/  @!P0 BRA `(.L_x_62) ;  /* 0x0000000000048947 */ /* 0x000fee0003800000 */
[----:B------:R2:W5:Y:S02]  /*3db0*/  LDG.E.LTC128B.U16 R22, desc[UR36][R216.64] ;  /* 0x00000024d8167981 */ /* 0x000564000c1e1520 */
.L_x_62:
[----:B------:R-:W-:Y:S05]  /*3dc0*/  BSYNC B1 ;  /* 0x0000000000017941 */ /* 0x000fea0003800000 */
.L_x_61:
[----:B--2---:R-:W2:Y:S01]  /*3dd0*/  LDL.LU R216, [R1+0x8] ;  /* 0x0000080001d87983 */ /* 0x004ea20000300800 */
[----:B-----5:R-:W-:Y:S01]  /*3de0*/  HADD2.F32 R23, -RZ, R22.H0_H0 ;  /* 0x20000016ff177230 */ /* 0x020fe20000004100 */
[----:B------:R-:W-:Y:S01]  /*3df0*/  LOP3.LUT P5, RZ, R17, 0x2, RZ, 0xc0, !PT ;  /* 0x0000000211ff7812 */ /* 0x000fe200078ac0ff */
[----:B------:R-:W-:Y:S03]  /*3e00*/  BSSY B1, `(.L_x_63) ;  /* 0x0000008000017945 */ /* 0x000fe60003800000 */
[----:B------:R-:W-:-:S04]  /*3e10*/  FMUL R23, R23, R16 ;  /* 0x0000001017177220 */ /* 0x000fc80000400000 */
[----:B--2---:R-:W-:-:S05]  /*3e20*/  FFMA R23, R216, R2, R23 ;  /* 0x00000002d8177223 */ /* 0x004fca0000000017 */
[----:B------:R-:W-:-:S05]  /*3e30*/  F2FP.F16.F32.PACK_AB R23, RZ, R23 ;  /* 0x00000017ff17723e */ /* 0x000fca00000000ff */
[----:B------:R2:W-:Y:S01]  /*3e40*/  @P0 STG.E.U16 desc[UR36][R20.64], R23 ;  /* 0x0000001714000986 */ /* 0x0005e2000c101524 */
[----:B------:R-:W-:-:S13]  /*3e50*/  ISETP.GT.AND P0, PT, R0, 0x88, P5 ;  /* 0x000000880000780c */ /* 0x000fda0002f04270 */
[----:B--2---:R-:W-:Y:S05]  /*3e60*/  @!P0 BRA `(.L_x_64) ;  /* 0x0000000000048947 */ /* 0x004fea0003800000 */
[----:B------:R2:W5:Y:S02]  /*3e70*/  LDG.E.LTC128B.U16 R22, desc[UR36][R8.64+0x2] ;  /* 0x0000022408167981 */ /* 0x000564000c1e1520 */
.L_x_64:
[----:B------:R-:W-:Y:S05]  /*3e80*/  BSYNC B1 ;  /* 0x0000000000017941 */ /* 0x000fea0003800000 */
.L_x_63:
[----:B------:R-:W3:Y:S01]  /*3e90*/  LDL.LU R216, [R1+0xc] ;  /* 0x00000c0001d87983 */ /* 0x000ee20000300800 */
[----:B-----5:R-:W-:Y:S01]  /*3ea0*/  HADD2.F32 R23, -RZ, R22.H0_H0 ;  /* 0x20000016ff177230 */ /* 0x020fe20000004100 */
[----:B------:R-:W-:Y:S01]  /*3eb0*/  LOP3.LUT P5, RZ, R17, 0x4, RZ, 0xc0, !PT ;  /* 0x0000000411ff7812 */ /* 0x000fe200078ac0ff */
[----:B------:R-:W-:Y:S03]  /*3ec0*/  BSSY B1, `(.L_x_65) ;  /* 0x0000008000017945 */ /* 0x000fe60003800000 */
[----:B------:R-:W-:-:S04]  /*3ed0*/  FMUL R23, R23, R16 ;  /* 0x0000001017177220 */ /* 0x000fc80000400000 */
[----:B---3--:R-:W-:-:S05]  /*3ee0*/  FFMA R23, R216, R2, R23 ;  /* 0x00000002d8177223 */ /* 0x008fca0000000017 */
[----:B------:R-:W-:-:S05]  /*3ef0*/  F2FP.F16.F32.PACK_AB R23, RZ, R23 ;  /* 0x00000017ff17723e */ /* 0x000fca00000000ff */
[----:B------:R3:W-:Y:S01]  /*3f00*/  @P0 STG.E.U16 desc[UR36][R20.64+0x2], R23 ;  /* 0x0000021714000986 */ /* 0x0007e2000c101524 */
[----:B------:R-:W-:-:S13]  /*3f10*/  ISETP.GT.AND P0, PT, R0, 0x80, P5 ;  /* 0x000000800000780c */ /* 0x000fda0002f04270 */
[----:B---3--:R-:W-:Y:S05]  /*3f20*/  @!P0 BRA `(.L_x_66) ;  /* 0x0000000000048947 */ /* 0x008fea0003800000 */
[----:B------:R3:W5:Y:S02]  /*3f30*/  LDG.E.LTC128B.U16 R22, desc[UR36][R10.64+0x10] ;  /* 0x000010240a167981 */ /* 0x000764000c1e1520 */
.L_x_66:
[----:B------:R-:W-:Y:S05]  /*3f40*/  BSYNC B1 ;  /* 0x0000000000017941 */ /* 0x000fea0003800000 */
.L_x_65:
[----:B------:R-:W4:Y:S01]  /*3f50*/  LDL.LU R216, [R1+0x10] ;  /* 0x0000100001d87983 */ /* 0x000f220000300800 */
[----:B-----5:R-:W-:Y:S01]  /*3f60*/  HADD2.F32 R23, -RZ, R22.H0_H0 ;  /* 0x20000016ff177230 */ /* 0x020fe20000004100 */
[----:B------:R-:W-:Y:S04]  /*3f70*/  BSSY B1, `(.L_x_67) ;  /* 0x0000008000017945 */ /* 0x000fe80003800000 */
[----:B------:R-:W-:-:S04]  /*3f80*/  FMUL R23, R23, R16 ;  /* 0x0000001017177220 */ /* 0x000fc80000400000 */
[----:B----4-:R-:W-:-:S05]  /*3f90*/  FFMA R23, R216, R2, R23 ;  /* 0x00000002d8177223 */ /* 0x010fca0000000017 */
[----:B------:R-:W-:-:S05]  /*3fa0*/  F2FP.F16.F32.PACK_AB R23, RZ, R23 ;  /* 0x00000017ff17723e */ /* 0x000fca00000000ff */
[----:B------:R4:W-:Y:S01]  /*3fb0*/  @P0 STG.E.U16 desc[UR36][R18.64+0x10], R23 ;  /* 0x0000101712000986 */ /* 0x0009e2000c101524 */
[----:B------:R-:W-:-:S13]  /*3fc0*/  ISETP.GT.AND P0, PT, R0, 0x80, P6 ;  /* 0x000000800000780c */ /* 0x000fda0003704270 */
[----:B----4-:R-:W-:Y:S05]  /*3fd0*/  @!P0 BRA `(.L_x_68) ;  /* 0x0000000000048947 */ /* 0x010fea0003800000 */
[----:B------:R4:W5:Y:S02]  /*3fe0*/  LDG.E.LTC128B.U16 R22, desc[UR36][R10.64+0x12] ;  /* 0x000012240a167981 */ /* 0x000964000c1e1520 */
.L_x_68:
[----:B------:R-:W-:Y:S05]  /*3ff0*/  BSYNC B1 ;  /* 0x0000000000017941 */ /* 0x000fea0003800000 */
.L_x_67:
        /* <DEDUP_REMOVED lines=10> */
.L_x_70:
[----:B------:R-:W-:Y:S05]  /*40a0*/  BSYNC B1 ;  /* 0x0000000000017941 */ /* 0x000fea0003800000 */
.L_x_69:
[----:B------:R-:W3:Y:S01]  /*40b0*/  LDL.LU R216, [R1+0x18] ;  /* 0x0000180001d87983 */ /* 0x000ee20000300800 */
[----:B-----5:R-:W-:Y:S01]  /*40c0*/  HADD2.F32 R23, -RZ, R22.H0_H0 ;  /* 0x20000016ff177230 */ /* 0x020fe20000004100 */
        /* <DEDUP_REMOVED lines=8> */
.L_x_72:
[----:B------:R-:W-:Y:S05]  /*4150*/  BSYNC B1 ;  /* 0x0000000000017941 */ /* 0x000fea0003800000 */
.L_x_71:
[----:B------:R-:W2:Y:S01]  /*4160*/  LDL.LU R216, [R1+0x1c] ;  /* 0x00001c0001d87983 */ /* 0x000ea20000300800 */
[----:B---3-5:R-:W-:Y:S01]  /*4170*/  HADD2.F32 R23, -RZ, R22.H0_H0 ;  /* 0x20000016ff177230 */ /* 0x028fe20000004100 */
        /* <DEDUP_REMOVED lines=8> */
.L_x_74:
[----:B------:R-:W-:Y:S05]  /*4200*/  BSYNC B1 ;  /* 0x0000000000017941 */ /* 0x000fea0003800000 */
.L_x_73:
[----:B------:R-:W4:Y:S01]  /*4210*/  LDL.LU R216, [R1+0x20] ;  /* 0x0000200001d87983 */ /* 0x000f220000300800 */
[----:B--2--5:R-:W-:Y:S01]  /*4220*/  HADD2.F32 R23, -RZ, R22.H0_H0 ;  /* 0x20000016ff177230 */ /* 0x024fe20000004100 */
[----:B------:R-:W-:Y:S01]  /*4230*/  ISETP.GT.AND P5, PT, R0, 0x80, P3 ;  /* 0x000000800000780c */ /* 0x000fe20001fa4270 */
[----:B------:R-:W-:Y:S03]  /*4240*/  BSSY B1, `(.L_x_75) ;  /* 0x0000007000017945 */ /* 0x000fe60003800000 */
[----:B------:R-:W-:-:S04]  /*4250*/  FMUL R23, R23, R16 ;  /* 0x0000001017177220 */ /* 0x000fc80000400000 */
[----:B----4-:R-:W-:-:S05]  /*4260*/  FFMA R23, R216, R2, R23 ;  /* 0x00000002d8177223 */ /* 0x010fca0000000017 */
[----:B------:R-:W-:-:S05]  /*4270*/  F2FP.F16.F32.PACK_AB R23, RZ, R23 ;  /* 0x00000017ff17723e */ /* 0x000fca00000000ff */
[----:B------:R2:W-:Y:S01]  /*4280*/  @P0 STG.E.U16 desc[UR36][R18.64+0x20], R23 ;  /* 0x0000201712000986 */ /* 0x0005e2000c101524 */
[----:B------:R-:W-:Y:S05]  /*4290*/  @!P5 BRA `(.L_x_76) ;  /* 0x000000000004d947 */ /* 0x000fea0003800000 */
[----:B------:R4:W5:Y:S02]  /*42a0*/  LDG.E.LTC128B.U16 R22, desc[UR36][R10.64+0x22] ;  /* 0x000022240a167981 */ /* 0x000964000c1e1520 */
.L_x_76:
[----:B------:R-:W-:Y:S05]  /*42b0*/  BSYNC B1 ;  /* 0x0000000000017941 */ /* 0x000fea0003800000 */
.L_x_75:
[----:B------:R-:W3:Y:S01]  /*42c0*/  LDL.LU R216, [R1+0x24] ;  /* 0x0000240001d87983 */ /* 0x000ee20000300800 */
[----:B--2--5:R-:W-:Y:S01]  /*42d0*/  HADD2.F32 R23, -RZ, R22.H0_H0 ;  /* 0x20000016ff177230 */ /* 0x024fe20000004100 */
        /* <DEDUP_REMOVED lines=8> */
.L_x_78:
[----:B------:R-:W-:Y:S05]  /*4360*/  BSYNC B1 ;  /* 0x0000000000017941 */ /* 0x000fea0003800000 */
.L_x_77:
        /* <DEDUP_REMOVED lines=10> */
.L_x_80:
[----:B------:R-:W-:Y:S05]  /*4410*/  BSYNC B1 ;  /* 0x0000000000017941 */ /* 0x000fea0003800000 */
.L_x_79:
        /* <DEDUP_REMOVED lines=10> */
.L_x_82:
[----:B------:R-:W-:Y:S05]  /*44c0*/  BSYNC B1 ;  /* 0x0000000000017941 */ /* 0x000fea0003800000 */
.L_x_81:
        /* <DEDUP_REMOVED lines=10> */
.L_x_84:
[----:B------:R-:W-:Y:S05]  /*4570*/  BSYNC B1 ;  /* 0x0000000000017941 */ /* 0x000fea0003800000 */
.L_x_83:
        /* <DEDUP_REMOVED lines=10> */
.L_x_86:
[----:B------:R-:W-:Y:S05]  /*4620*/  BSYNC B1 ;  /* 0x0000000000017941 */ /* 0x000fea0003800000 */
.L_x_85:
        /* <DEDUP_REMOVED lines=10> */
.L_x_88:
[----:B------:R-:W-:Y:S05]  /*46d0*/  BSYNC B1 ;  /* 0x0000000000017941 */ /* 0x000fea0003800000 */
.L_x_87:
[----:B------:R-:W3:Y:S01]  /*46e0*/  LDL.LU R216, [R1+0x3c] ;  /* 0x00003c0001d87983 */ /* 0x000ee20000300800 */
[----:B--2--5:R-:W-:Y:S01]  /*46f0*/  HADD2.F32 R23, -RZ, R22.H0_H0 ;  /* 0x20000016ff177230 */ /* 0x024fe20000004100 */
        /* <DEDUP_REMOVED lines=11> */
.L_x_90:
[----:B------:R-:W-:Y:S05]  /*47b0*/  BSYNC B1 ;  /* 0x0000000000017941 */ /* 0x000fea0003800000 */
.L_x_89:
[----:B--2--5:R-:W-:Y:S01]  /*47c0*/  HADD2.F32 R21, -RZ, R22.H0_H0 ;  /* 0x20000016ff157230 */ /* 0x024fe20000004100 */
[----:B------:R-:W-:Y:S01]  /*47d0*/  ISETP.GT.AND P2, PT, R3, 0x21, PT ;  /* 0x000000210300780c */ /* 0x000fe20003f44270 */
[----:B------:R-:W-:Y:S01]  /*47e0*/  BSSY B1, `(.L_x_91) ;  /* 0x000000a000017945 */ /* 0x000fe20003800000 */
[----:B------:R-:W-:Y:S02]  /*47f0*/  LOP3.LUT R17, R17, 0xfffffffd, RZ, 0xc0, !PT ;  /* 0xfffffffd11117812 */ /* 0x000fe400078ec0ff */
[----:B------:R-:W-:Y:S01]  /*4800*/  FMUL R21, R21, R16 ;  /* 0x0000001015157220 */ /* 0x000fe20000400000 */
[----:B------:R-:W-:-:S03]  /*4810*/  ISETP.GT.AND P1, PT, R0, RZ, P2 ;  /* 0x000000ff0000720c */ /* 0x000fc60001724270 */
[----:B------:R-:W-:-:S05]  /*4820*/  FFMA R21, R200, R2, R21 ;  /* 0x00000002c8157223 */ /* 0x000fca0000000015 */
[----:B------:R-:W-:Y:S02]  /*4830*/  F2FP.F16.F32.PACK_AB R21, RZ, R21 ;  /* 0x00000015ff15723e */ /* 0x000fe400000000ff */
[----:B------:R-:W-:-:S03]  /*4840*/  @P2 LOP3.LUT R17, R17, 0x2, RZ, 0xfc, !PT ;  /* 0x0000000211112812 */ /* 0x000fc600078efcff */
[----:B------:R2:W-:Y:S01]  /*4850*/  @P0 STG.E.U16 desc[UR36][R4.64+0x40], R21 ;  /* 0x0000401504000986 */ /* 0x0005e2000c101524 */
[----:B------:R-:W-:Y:S05]  /*4860*/  @!P1 BRA `(.L_x_92) ;  /* 0x0000000000049947 */ /* 0x000fea0003800000 */
[----:B------:R0:W5:Y:S02]  /*4870*/  LDG.E.LTC128B.U16 R22, desc[UR36][R14.64+0x42] ;  /* 0x000042240e167981 */ /* 0x000164000c1e1520 */
.L_x_92:
[----:B------:R-:W-:Y:S05]  /*4880*/  BSYNC B1 ;  /* 0x0000000000017941 */ /* 0x000fea0003800000 */
.L_x_91:
[----:B--2--5:R-:W-:Y:S01]  /*4890*/  HADD2.F32 R21, -RZ, R22.H0_H0 ;  /* 0x20000016ff157230 */ /* 0x024fe20000004100 */
[----:B------:R-:W-:Y:S01]  /*48a0*/  ISETP.GT.AND P0, PT, R0, 0x8, P3 ;  /* 0x000000080000780c */ /* 0x000fe20001f04270 */
[----:B------:R-:W-:Y:S03]  /*48b0*/  BSSY B1, `(.L_x_93) ;  /* 0x0000007000017945 */ /* 0x000fe60003800000 */
[----:B------:R-:W-:-:S04]  /*48c0*/  FMUL R20, R21, R16 ;  /* 0x0000001015147220 */ /* 0x000fc80000400000 */
[----:B------:R-:W-:-:S05]  /*48d0*/  FFMA R20, R201, R2, R20 ;  /* 0x00000002c9147223 */ /* 0x000fca0000000014 */
[----:B------:R-:W-:-:S05]  /*48e0*/  F2FP.F16.F32.PACK_AB R20, RZ, R20 ;  /* 0x00000014ff14723e */ /* 0x000fca00000000ff */
[----:B------:R2:W-:Y:S01]  /*48f0*/  @P1 STG.E.U16 desc[UR36][R4.64+0x42], R20 ;  /* 0x0000421404001986 */ /* 0x0005e2000c101524 */
[----:B------:R-:W-:Y:S05]  /*4900*/  @!P0 BRA `(.L_x_94) ;  /* 0x0000000000048947 */ /* 0x000fea0003800000 */
[----:B------:R0:W5:Y:S02]  /*4910*/  LDG.E.LTC128B.U16 R22, desc[UR36][R12.64+0x40] ;  /* 0x000040240c167981 */ /* 0x000164000c1e1520 */
.L_x_94:
[----:B------:R-:W-:Y:S05]  /*4920*/  BSYNC B1 ;  /* 0x0000000000017941 */ /* 0x000fea0003800000 */
.L_x_93:
[----:B-----5:R-:W-:Y:S01]  /*4930*/  HADD2.F32 R21, -RZ, R22.H0_H0 ;  /* 0x20000016ff157230 */ /* 0x020fe20000004100 */
        /* <DEDUP_REMOVED lines=8> */
.L_x_96:
[----:B------:R-:W-:Y:S05]  /*49c0*/  BSYNC B1 ;  /* 0x0000000000017941 */ /* 0x000fea0003800000 */
.L_x_95:
[----:B0----5:R-:W-:Y:S01]  /*49d0*/  HADD2.F32 R21, -RZ, R22.H0_H0 ;  /* 0x20000016ff157230 */ /* 0x021fe20000004100 */
[----:B------:R-:W-:Y:S01]  /*49e0*/  ISETP.GT.AND P6, PT, R3, 0x28, PT ;  /* 0x000000280300780c */ /* 0x000fe20003fc4270 */
[----:B------:R-:W-:Y:S03]  /*49f0*/  BSSY B1, `(.L_x_97) ;  /* 0x0000008000017945 */ /* 0x000fe60003800000 */
[----:B--2---:R-:W-:Y:S01]  /*4a00*/  FMUL R20, R21, R16 ;  /* 0x0000001015147220 */ /* 0x004fe20000400000 */
[----:B------:R-:W-:-:S03]  /*4a10*/  ISETP.GT.AND P1, PT, R0, RZ, P6 ;  /* 0x000000ff0000720c */ /* 0x000fc60003724270 */
[----:B------:R-:W-:-:S05]  /*4a20*/  FFMA R20, R203, R2, R20 ;  /* 0x00000002cb147223 */ /* 0x000fca0000000014 */
[----:B------:R-:W-:-:S05]  /*4a30*/  F2FP.F16.F32.PACK_AB R20, RZ, R20 ;  /* 0x00000014ff14723e */ /* 0x000fca00000000ff */
[----:B------:R0:W-:Y:S01]  /*4a40*/  @P2 STG.E.U16 desc[UR36][R6.64+0x42], R20 ;  /* 0x0000421406002986 */ /* 0x0001e2000c101524 */
[----:B------:R-:W-:Y:S05]  /*4a50*/  @!P1 BRA `(.L_x_98) ;  /* 0x0000000000049947 */ /* 0x000fea0003800000 */
[----:B------:R2:W5:Y:S02]  /*4a60*/  LDG.E.LTC128B.U16 R22, desc[UR36][R14.64+0x50] ;  /* 0x000050240e167981 */ /* 0x000564000c1e1520 */
.L_x_98:
[----:B------:R-:W-:Y:S05]  /*4a70*/  BSYNC B1 ;  /* 0x0000000000017941 */ /* 0x000fea0003800000 */
.L_x_97:
[----:B-----5:R-:W-:Y:S01]  /*4a80*/  HADD2.F32 R21, -RZ, R22.H0_H0 ;  /* 0x20000016ff157230 */ /* 0x020fe20000004100 */
[----:B0-----:R-:W-:Y:S01]  /*4a90*/  IADD3 R20, P0, P2, R221, R4, R219 ;  /* 0x00000004dd147210 */ /* 0x001fe20007a1e0db */
[----:B------:R-:W-:Y:S01]  /*4aa0*/  BSSY B1, `(.L_x_99) ;  /* 0x000000a000017945 */ /* 0x000fe20003800000 */
[----:B------:R-:W-:Y:S02]  /*4ab0*/  ISETP.GT.AND P4, PT, R3, 0x29, PT ;  /* 0x000000290300780c */ /* 0x000fe40003f84270 */
[----:B------:R-:W-:-:S04]  /*4ac0*/  FMUL R21, R21, R16 ;  /* 0x0000001015157220 */ /* 0x000fc80000400000 */
[----:B------:R-:W-:Y:S01]  /*4ad0*/  FFMA R204, R204, R2, R21 ;  /* 0x00000002cccc7223 */ /* 0x000fe20000000015 */
[----:B------:R-:W-:Y:S02]  /*4ae0*/  IADD3.X R21, R220, R5, R218, P0, P2 ;  /* 0x00000005dc157210 */ /* 0x000fe400007e44da */
[----:B------:R-:W-:Y:S02]  /*4af0*/  ISETP.GT.AND P0, PT, R0, RZ, P4 ;  /* 0x000000ff0000720c */ /* 0x000fe40002704270 */
[----:B------:R-:W-:-:S05]  /*4b00*/  F2FP.F16.F32.PACK_AB R204, RZ, R204 ;  /* 0x000000ccffcc723e */ /* 0x000fca00000000ff */
[----:B------:R0:W-:Y:S06]  /*4b10*/  @P1 STG.E.U16 desc[UR36][R4.64+0x50], R204 ;  /* 0x000050cc04001986 */ /* 0x0001ec000c101524 */
[----:B------:R-:W-:Y:S05]  /*4b20*/  @!P0 BRA `(.L_x_100) ;  /* 0x0000000000048947 */ /* 0x000fea0003800000 */
[----:B------:R0:W5:Y:S02]  /*4b30*/  LDG.E.LTC128B.U16 R22, desc[UR36][R14.64+0x52] ;  /* 0x000052240e167981 */ /* 0x000164000c1e1520 */
.L_x_100:
[----:B------:R-:W-:Y:S05]  /*4b40*/  BSYNC B1 ;  /* 0x0000000000017941 */ /* 0x000fea0003800000 */
.L_x_99:
        /* <DEDUP_REMOVED lines=9> */
.L_x_102:
[----:B------:R-:W-:Y:S05]  /*4be0*/  BSYNC B1 ;  /* 0x0000000000017941 */ /* 0x000fea0003800000 */
.L_x_101:
        /* <DEDUP_REMOVED lines=9> */
.L_x_104:
[----:B------:R-:W-:Y:S05]  /*4c80*/  BSYNC B1 ;  /* 0x0000000000017941 */ /* 0x000fea0003800000 */
.L_x_103:
[----:B0----5:R-:W-:Y:S01]  /*4c90*/  HADD2.F32 R23, -RZ, R22.H0_H0 ;  /* 0x20000016ff177230 */ /* 0x021fe20000004100 */
[----:B------:R-:W-:Y:S01]  /*4ca0*/  ISETP.GT.AND P3, PT, R3, 0x30, PT ;  /* 0x000000300300780c */ /* 0x000fe20003f64270 */
[----:B------:R-:W-:Y:S03]  /*4cb0*/  BSSY B1, `(.L_x_105) ;  /* 0x000000a000017945 */ /* 0x000fe60003800000 */
[----:B------:R-:W-:-:S04]  /*4cc0*/  FMUL R200, R23, R16 ;  /* 0x0000001017c87220 */ /* 0x000fc80000400000 */
[----:B------:R-:W-:-:S05]  /*4cd0*/  FFMA R200, R207, R2, R200 ;  /* 0x00000002cfc87223 */ /* 0x000fca00000000c8 */
[----:B------:R-:W-:-:S04]  /*4ce0*/  F2FP.F16.F32.PACK_AB R200, RZ, R200 ;  /* 0x000000c8ffc8723e */ /* 0x000fc800000000ff */
[----:B------:R-:W-:Y:S02]  /*4cf0*/  PRMT R23, R200, 0x7610, R23 ;  /* 0x00007610c8177816 */ /* 0x000fe40000000017 */
[----:B------:R-:W-:-:S03]  /*4d00*/  PRMT R200, R22, 0x7610, R200 ;  /* 0x0000761016c87816 */ /* 0x000fc600000000c8 */
[----:B------:R0:W-:Y:S01]  /*4d10*/  @P0 STG.E.U16 desc[UR36][R6.64+0x52], R23 ;  /* 0x0000521706000986 */ /* 0x0001e2000c101524 */
[----:B------:R-:W-:-:S13]  /*4d20*/  ISETP.GT.AND P0, PT, R0, RZ, P3 ;  /* 0x000000ff0000720c */ /* 0x000fda0001f04270 */
[----:B0-----:R-:W-:Y:S05]  /*4d30*/  @!P0 BRA `(.L_x_106) ;  /* 0x0000000000048947 */ /* 0x001fea0003800000 */
[----:B------:R0:W5:Y:S02]  /*4d40*/  LDG.E.LTC128B.U16 R200, desc[UR36][R14.64+0x60] ;  /* 0x000060240ec87981 */ /* 0x000164000c1e1520 */
.L_x_106:
[----:B------:R-:W-:Y:S05]  /*4d50*/  BSYNC B1 ;  /* 0x0000000000017941 */ /* 0x000fea0003800000 */
.L_x_105:
[----:B-----5:R-:W-:Y:S01]  /*4d60*/  HADD2.F32 R23, -RZ, R200.H0_H0 ;  /* 0x200000c8ff177230 */ /* 0x020fe20000004100 */
[----:B------:R-:W-:Y:S01]  /*4d70*/  ISETP.GT.AND P2, PT, R3, 0x31, PT ;  /* 0x000000310300780c */ /* 0x000fe20003f44270 */
[----:B------:R-:W-:Y:S03]  /*4d80*/  BSSY B1, `(.L_x_107) ;  /* 0x000000a000017945 */ /* 0x000fe60003800000 */
[----:B------:R-:W-:-:S04]  /*4d90*/  FMUL R23, R23, R16 ;  /* 0x0000001017177220 */ /* 0x000fc80000400000 */
[----:B------:R-:W-:-:S05]  /*4da0*/  FFMA R23, R208, R2, R23 ;  /* 0x00000002d0177223 */ /* 0x000fca0000000017 */
[----:B------:R-:W-:-:S05]  /*4db0*/  F2FP.F16.F32.PACK_AB R23, RZ, R23 ;  /* 0x00000017ff17723e */ /* 0x000fca00000000ff */
[----:B------:R1:W-:Y:S01]  /*4dc0*/  @P0 STG.E.U16 desc[UR36][R4.64+0x60], R23 ;  /* 0x0000601704000986 */ /* 0x0003e2000c101524 */
[----:B------:R-:W-:-:S05]  /*4dd0*/  IADD3 R22, P0, R221, R18, RZ ;  /* 0x00000012dd167210 */ /* 0x000fca0007f1e0ff */
[----:B-1----:R-:W-:Y:S01]  /*4de0*/  IMAD.X R23, R220, 0x1, R19, P0 ;  /* 0x00000001dc177824 */ /* 0x002fe200000e0613 */
[----:B------:R-:W-:-:S13]  /*4df0*/  ISETP.GT.AND P0, PT, R0, RZ, P2 ;  /* 0x000000ff0000720c */ /* 0x000fda0001704270 */
[----:B------:R-:W-:Y:S05]  /*4e00*/  @!P0 BRA `(.L_x_108) ;  /* 0x0000000000048947 */ /* 0x000fea0003800000 */
[----:B------:R1:W5:Y:S02]  /*4e10*/  LDG.E.LTC128B.U16 R200, desc[UR36][R14.64+0x62] ;  /* 0x000062240ec87981 */ /* 0x000364000c1e1520 */
.L_x_108:
[----:B------:R-:W-:Y:S05]  /*4e20*/  BSYNC B1 ;  /* 0x0000000000017941 */ /* 0x000fea0003800000 */
.L_x_107:
[----:B-----5:R-:W-:Y:S01]  /*4e30*/  HADD2.F32 R201, -RZ, R200.H0_H0 ;  /* 0x200000c8ffc97230 */ /* 0x020fe20000004100 */
[----:B------:R-:W-:Y:S04]  /*4e40*/  BSSY B1, `(.L_x_109) ;  /* 0x0000008000017945 */ /* 0x000fe80003800000 */
[----:B------:R-:W-:-:S04]  /*4e50*/  FMUL R202, R201, R16 ;  /* 0x00000010c9ca7220 */ /* 0x000fc80000400000 */
[----:B------:R-:W-:-:S05]  /*4e60*/  FFMA R202, R209, R2, R202 ;  /* 0x00000002d1ca7223 */ /* 0x000fca00000000ca */
[----:B------:R-:W-:-:S05]  /*4e70*/  F2FP.F16.F32.PACK_AB R202, RZ, R202 ;  /* 0x000000caffca723e */ /* 0x000fca00000000ff */
[----:B------:R0:W-:Y:S01]  /*4e80*/  @P0 STG.E.U16 desc[UR36][R4.64+0x62], R202 ;  /* 0x000062ca04000986 */ /* 0x0001e2000c101524 */
[----:B------:R-:W-:-:S13]  /*4e90*/  ISETP.GT.AND P0, PT, R0, 0x8, P3 ;  /* 0x000000080000780c */ /* 0x000fda0001f04270 */
[----:B0-----:R-:W-:Y:S05]  /*4ea0*/  @!P0 BRA `(.L_x_110) ;  /* 0x0000000000048947 */ /* 0x001fea0003800000 */
[----:B------:R0:W5:Y:S02]  /*4eb0*/  LDG.E.LTC128B.U16 R200, desc[UR36][R12.64+0x60] ;  /* 0x000060240cc87981 */ /* 0x000164000c1e1520 */
.L_x_110:
[----:B------:R-:W-:Y:S05]  /*4ec0*/  BSYNC B1 ;  /* 0x0000000000017941 */ /* 0x000fea0003800000 */
.L_x_109:
        /* <DEDUP_REMOVED lines=9> */
.L_x_112:
[----:B------:R-:W-:Y:S05]  /*4f60*/  BSYNC B1 ;  /* 0x0000000000017941 */ /* 0x000fea0003800000 */
.L_x_111:
[----:B-----5:R-:W-:Y:S01]  /*4f70*/  HADD2.F32 R201, -RZ, R200.H0_H0 ;  /* 0x200000c8ffc97230 */ /* 0x020fe20000004100 */
[----:B------:R-:W-:Y:S01]  /*4f80*/  ISETP.GT.AND P1, PT, R3, 0x38, PT ;  /* 0x000000380300780c */ /* 0x000fe20003f24270 */
[----:B------:R-:W-:Y:S03]  /*4f90*/  BSSY B1, `(.L_x_113) ;  /* 0x0000008000017945 */ /* 0x000fe60003800000 */
[----:B------:R-:W-:-:S04]  /*4fa0*/  FMUL R202, R201, R16 ;  /* 0x00000010c9ca7220 */ /* 0x000fc80000400000 */
[----:B------:R-:W-:-:S05]  /*4fb0*/  FFMA R202, R211, R2, R202 ;  /* 0x00000002d3ca7223 */ /* 0x000fca00000000ca */
[----:B------:R-:W-:-:S05]  /*4fc0*/  F2FP.F16.F32.PACK_AB R202, RZ, R202 ;  /* 0x000000caffca723e */ /* 0x000fca00000000ff */
[----:B------:R0:W-:Y:S01]  /*4fd0*/  @P0 STG.E.U16 desc[UR36][R6.64+0x62], R202 ;  /* 0x000062ca06000986 */ /* 0x0001e2000c101524 */
[----:B------:R-:W-:-:S13]  /*4fe0*/  ISETP.GT.AND P0, PT, R0, RZ, P1 ;  /* 0x000000ff0000720c */ /* 0x000fda0000f04270 */
[----:B0-----:R-:W-:Y:S05]  /*4ff0*/  @!P0 BRA `(.L_x_114) ;  /* 0x0000000000048947 */ /* 0x001fea0003800000 */
[----:B------:R0:W5:Y:S02]  /*5000*/  LDG.E.LTC128B.U16 R200, desc[UR36][R14.64+0x70] ;  /* 0x000070240ec87981 */ /* 0x000164000c1e1520 */
.L_x_114:
[----:B------:R-:W-:Y:S05]  /*5010*/  BSYNC B1 ;  /* 0x0000000000017941 */ /* 0x000fea0003800000 */
.L_x_113:
[----:B-----5:R-:W-:Y:S01]  /*5020*/  HADD2.F32 R201, -RZ, R200.H0_H0 ;  /* 0x200000c8ffc97230 */ /* 0x020fe20000004100 */
[----:B------:R-:W-:Y:S04]  /*5030*/  BSSY B1, `(.L_x_115) ;  /* 0x0000009000017945 */ /* 0x000fe80003800000 */
[----:B------:R-:W-:-:S04]  /*5040*/  FMUL R201, R201, R16 ;  /* 0x00000010c9c97220 */ /* 0x000fc80000400000 */
[----:B------:R-:W-:-:S05]  /*5050*/  FFMA R201, R212, R2, R201 ;  /* 0x00000002d4c97223 */ /* 0x000fca00000000c9 */
[----:B------:R-:W-:-:S05]  /*5060*/  F2FP.F16.F32.PACK_AB R201, RZ, R201 ;  /* 0x000000c9ffc9723e */ /* 0x000fca00000000ff */
[----:B------:R0:W-:Y:S01]  /*5070*/  @P0 STG.E.U16 desc[UR36][R4.64+0x70], R201 ;  /* 0x000070c904000986 */ /* 0x0001e2000c101524 */
[----:B------:R-:W-:-:S04]  /*5080*/  ISETP.GT.AND P0, PT, R3, 0x39, PT ;  /* 0x000000390300780c */ /* 0x000fc80003f04270 */
[----:B------:R-:W-:-:S13]  /*5090*/  ISETP.GT.AND P5, PT, R0, RZ, P0 ;  /* 0x000000ff0000720c */ /* 0x000fda00007a4270 */
[----:B0-----:R-:W-:Y:S05]  /*50a0*/  @!P5 BRA `(.L_x_116) ;  /* 0x000000000004d947 */ /* 0x001fea0003800000 */
[----:B------:R0:W5:Y:S02]  /*50b0*/  LDG.E.LTC128B.U16 R200, desc[UR36][R14.64+0x72] ;  /* 0x000072240ec87981 */ /* 0x000164000c1e1520 */
.L_x_116:
[----:B------:R-:W-:Y:S05]  /*50c0*/  BSYNC B1 ;  /* 0x0000000000017941 */ /* 0x000fea0003800000 */
.L_x_115:
        /* <DEDUP_REMOVED lines=9> */
.L_x_118:
[----:B------:R-:W-:Y:S05]  /*5160*/  BSYNC B1 ;  /* 0x0000000000017941 */ /* 0x000fea0003800000 */
.L_x_117:
        /* <DEDUP_REMOVED lines=9> */
.L_x_120:
[----:B------:R-:W-:Y:S05]  /*5200*/  BSYNC B1 ;  /* 0x0000000000017941 */ /* 0x000fea0003800000 */
.L_x_119:
[----:B-----5:R-:W-:Y:S01]  /*5210*/  HADD2.F32 R201, -RZ, R200.H0_H0 ;  /* 0x200000c8ffc97230 */ /* 0x020fe20000004100 */
[----:B------:R-:W-:Y:S04]  /*5220*/  BSSY B1, `(.L_x_121) ;  /* 0x0000009000017945 */ /* 0x000fe80003800000 */
[----:B------:R-:W-:-:S04]  /*5230*/  FMUL R202, R201, R16 ;  /* 0x00000010c9ca7220 */ /* 0x000fc80000400000 */
[----:B------:R-:W-:-:S05]  /*5240*/  FFMA R202, R215, R2, R202 ;  /* 0x00000002d7ca7223 */ /* 0x000fca00000000ca */
[----:B------:R-:W-:-:S05]  /*5250*/  F2FP.F16.F32.PACK_AB R202, RZ, R202 ;  /* 0x000000caffca723e */ /* 0x000fca00000000ff */
[----:B------:R0:W-:Y:S01]  /*5260*/  @P5 STG.E.U16 desc[UR36][R6.64+0x72], R202 ;  /* 0x000072ca06005986 */ /* 0x0001e2000c101524 */
[----:B------:R-:W-:-:S04]  /*5270*/  LOP3.LUT P5, RZ, R17, 0x1, RZ, 0xc0, !PT ;  /* 0x0000000111ff7812 */ /* 0x000fc800078ac0ff */
[----:B------:R-:W-:-:S13]  /*5280*/  ISETP.GT.AND P5, PT, R0, 0x80, P5 ;  /* 0x000000800000780c */ /* 0x000fda0002fa4270 */
[----:B0-----:R-:W-:Y:S05]  /*5290*/  @!P5 BRA `(.L_x_122) ;  /* 0x000000000004d947 */ /* 0x001fea0003800000 */
[----:B------:R0:W5:Y:S02]  /*52a0*/  LDG.E.LTC128B.U16 R200, desc[UR36][R10.64+0x40] ;  /* 0x000040240ac87981 */ /* 0x000164000c1e1520 */
.L_x_122:
[----:B------:R-:W-:Y:S05]  /*52b0*/  BSYNC B1 ;  /* 0x0000000000017941 */ /* 0x000fea0003800000 */
.L_x_121:
        /* <DEDUP_REMOVED lines=10> */
.L_x_124:
[----:B------:R-:W-:Y:S05]  /*5360*/  BSYNC B1 ;  /* 0x0000000000017941 */ /* 0x000fea0003800000 */
.L_x_123:
        /* <DEDUP_REMOVED lines=10> */
.L_x_126:
[----:B------:R-:W-:Y:S05]  /*5410*/  BSYNC B1 ;  /* 0x0000000000017941 */ /* 0x000fea0003800000 */
.L_x_125:
        /* <DEDUP_REMOVED lines=10> */
.L_x_128:
[----:B------:R-:W-:Y:S05]  /*54c0*/  BSYNC B1 ;  /* 0x0000000000017941 */ /* 0x000fea0003800000 */
.L_x_127:
        /* <DEDUP_REMOVED lines=9> */
.L_x_130:
[----:B------:R-:W-:Y:S05]  /*5560*/  BSYNC B1 ;  /* 0x0000000000017941 */ /* 0x000fea0003800000 */
.L_x_129:
        /* <DEDUP_REMOVED lines=9> */
.L_x_132:
[----:B------:R-:W-:Y:S05]  /*5600*/  BSYNC B1 ;  /* 0x0000000000017941 */ /* 0x000fea0003800000 */
.L_x_131:
        /* <DEDUP_REMOVED lines=9> */
.L_x_134:
[----:B------:R-:W-:Y:S05]  /*56a0*/  BSYNC B1 ;  /* 0x0000000000017941 */ /* 0x000fea0003800000 */
.L_x_133:
        /* <DEDUP_REMOVED lines=9> */
.L_x_136:
[----:B------:R-:W-:Y:S05]  /*5740*/  BSYNC B1 ;  /* 0x0000000000017941 */ /* 0x000fea0003800000 */
.L_x_135:
[----:B0----5:R-:W-:Y:S01]  /*5750*/  HADD2.F32 R21, -RZ, R200.H0_H0 ;  /* 0x200000c8ff157230 */ /* 0x021fe20000004100 */
        /* <DEDUP_REMOVED lines=8> */
.L_x_138:
[----:B------:R-:W-:Y:S05]  /*57e0*/  BSYNC B1 ;  /* 0x0000000000017941 */ /* 0x000fea0003800000 */
.L_x_137:
        /* <DEDUP_REMOVED lines=9> */
.L_x_140:
[----:B------:R-:W-:Y:S05]  /*5880*/  BSYNC B1 ;  /* 0x0000000000017941 */ /* 0x000fea0003800000 */
.L_x_139:
        /* <DEDUP_REMOVED lines=9> */
.L_x_142:
[----:B------:R-:W-:Y:S05]  /*5920*/  BSYNC B1 ;  /* 0x0000000000017941 */ /* 0x000fea0003800000 */
.L_x_141:
        /* <DEDUP_REMOVED lines=9> */
.L_x_144:
[----:B------:R-:W-:Y:S05]  /*59c0*/  BSYNC B1 ;  /* 0x0000000000017941 */ /* 0x000fea0003800000 */
.L_x_143:
        /* <DEDUP_REMOVED lines=9> */
.L_x_146:
[----:B------:R-:W-:Y:S05]  /*5a60*/  BSYNC B1 ;  /* 0x0000000000017941 */ /* 0x000fea0003800000 */
.L_x_145:
        /* <DEDUP_REMOVED lines=9> */
.L_x_148:
[----:B------:R-:W-:Y:S05]  /*5b00*/  BSYNC B1 ;  /* 0x0000000000017941 */ /* 0x000fea0003800000 */
.L_x_147:
        /* <DEDUP_REMOVED lines=9> */
.L_x_150:
[----:B------:R-:W-:Y:S05]  /*5ba0*/  BSYNC B1 ;  /* 0x0000000000017941 */ /* 0x000fea0003800000 */
.L_x_149:
        /* <DEDUP_REMOVED lines=9> */
.L_x_152:
[----:B------:R-:W-:Y:S05]  /*5c40*/  BSYNC B1 ;  /* 0x0000000000017941 */ /* 0x000fea0003800000 */
.L_x_151:
[----:B0----5:R-:W-:Y:S01]  /*5c50*/  HADD2.F32 R21, -RZ, R200.H0_H0 ;  /* 0x200000c8ff157230 */ /* 0x021fe20000004100 */
[----:B------:R-:W-:Y:S01]  /*5c60*/  ISETP.GT.AND P3, PT, R3, 0x40, PT ;  /* 0x000000400300780c */ /* 0x000fe20003f64270 */
[----:B------:R-:W-:Y:S03]  /*5c70*/  BSSY B1, `(.L_x_153) ;  /* 0x0000009000017945 */ /* 0x000fe60003800000 */
[----:B------:R-:W-:Y:S01]  /*5c80*/  FMUL R20, R21, R16 ;  /* 0x0000001015147220 */ /* 0x000fe20000400000 */
[----:B------:R-:W-:Y:S02]  /*5c90*/  ISETP.GT.AND P1, PT, R0, RZ, P3 ;  /* 0x000000ff0000720c */ /* 0x000fe40001f24270 */
[----:B------:R-:W-:Y:S01]  /*5ca0*/  P2R R184, PR, RZ, 0x8 ;  /* 0x00000008ffb87803 */ /* 0x000fe20000000000 */
[----:B------:R-:W-:-:S05]  /*5cb0*/  FFMA R20, R199, R2, R20 ;  /* 0x00000002c7147223 */ /* 0x000fca0000000014 */
[----:B------:R-:W-:-:S05]  /*5cc0*/  F2FP.F16.F32.PACK_AB R20, RZ, R20 ;  /* 0x00000014ff14723e */ /* 0x000fca00000000ff */
[----:B------:R0:W-:Y:S01]  /*5cd0*/  @P0 STG.E.U16 desc[UR36][R22.64+0x72], R20 ;  /* 0x0000721416000986 */ /* 0x0001e2000c101524 */
[----:B------:R-:W-:Y:S05]  /*5ce0*/  @!P1 BRA `(.L_x_154) ;  /* 0x0000000000049947 */ /* 0x000fea0003800000 */
[----:B------:R0:W5:Y:S02]  /*5cf0*/  LDG.E.LTC128B.U16 R200, desc[UR36][R14.64+0x80] ;  /* 0x000080240ec87981 */ /* 0x000164000c1e1520 */
.L_x_154:
[----:B------:R-:W-:Y:S05]  /*5d00*/  BSYNC B1 ;  /* 0x0000000000017941 */ /* 0x000fea0003800000 */
.L_x_153:
[----:B-----5:R-:W-:Y:S01]  /*5d10*/  HADD2.F32 R21, -RZ, R200.H0_H0 ;  /* 0x200000c8ff157230 */ /* 0x020fe20000004100 */
[----:B------:R-:W-:Y:S01]  /*5d20*/  ISETP.GT.AND P2, PT, R3, 0x41, PT ;  /* 0x000000410300780c */ /* 0x000fe20003f44270 */
[----:B------:R-:W-:Y:S03]  /*5d30*/  BSSY B1, `(.L_x_155) ;  /* 0x0000009000017945 */ /* 0x000fe60003800000 */
[----:B------:R-:W-:Y:S01]  /*5d40*/  FMUL R21, R21, R16 ;  /* 0x0000001015157220 */ /* 0x000fe20000400000 */
[----:B------:R-:W-:-:S03]  /*5d50*/  ISETP.GT.AND P0, PT, R0, RZ, P2 ;  /* 0x000000ff0000720c */ /* 0x000fc60001704270 */
[----:B------:R-:W-:Y:S01]  /*5d60*/  FFMA R21, R168, R2, R21 ;  /* 0x00000002a8157223 */ /* 0x000fe20000000015 */
[----:B------:R-:W-:-:S04]  /*5d70*/  P2R R168, PR, RZ, 0x4 ;  /* 0x00000004ffa87803 */ /* 0x000fc80000000000 */
[----:B------:R-:W-:-:S05]  /*5d80*/  F2FP.F16.F32.PACK_AB R21, RZ, R21 ;  /* 0x00000015ff15723e */ /* 0x000fca00000000ff */
[----:B------:R0:W-:Y:S01]  /*5d90*/  @P1 STG.E.U16 desc[UR36][R4.64+0x80], R21 ;  /* 0x0000801504001986 */ /* 0x0001e2000c101524 */
[----:B------:R-:W-:Y:S05]  /*5da0*/  @!P0 BRA `(.L_x_156) ;  /* 0x0000000000048947 */ /* 0x000fea0003800000 */
[----:B------:R0:W5:Y:S02]  /*5db0*/  LDG.E.LTC128B.U16 R200, desc[UR36][R14.64+0x82] ;  /* 0x000082240ec87981 */ /* 0x000164000c1e1520 */
.L_x_156:
[----:B------:R-:W-:Y:S05]  /*5dc0*/  BSYNC B1 ;  /* 0x0000000000017941 */ /* 0x000fea0003800000 */
.L_x_155:
        /* <DEDUP_REMOVED lines=9> */
.L_x_158:
[----:B------:R-:W-:Y:S05]  /*5e60*/  BSYNC B1 ;  /* 0x0000000000017941 */ /* 0x000fea0003800000 */
.L_x_157:
        /* <DEDUP_REMOVED lines=9> */
.L_x_160:
[----:B------:R-:W-:Y:S05]  /*5f00*/  BSYNC B1 ;  /* 0x0000000000017941 */ /* 0x000fea0003800000 */
.L_x_159:
[----:B0----5:R-:W-:Y:S01]  /*5f10*/  HADD2.F32 R21, -RZ, R200.H0_H0 ;  /* 0x200000c8ff157230 */ /* 0x021fe20000004100 */
[----:B------:R-:W-:Y:S01]  /*5f20*/  ISETP.GT.AND P6, PT, R3, 0x48, PT ;  /* 0x000000480300780c */ /* 0x000fe20003fc4270 */
[----:B------:R-:W-:Y:S03]  /*5f30*/  BSSY B1, `(.L_x_161) ;  /* 0x0000008000017945 */ /* 0x000fe60003800000 */
[----:B------:R-:W-:Y:S01]  /*5f40*/  FMUL R20, R21, R16 ;  /* 0x0000001015147220 */ /* 0x000fe20000400000 */
[----:B------:R-:W-:-:S03]  /*5f50*/  ISETP.GT.AND P1, PT, R0, RZ, P6 ;  /* 0x000000ff0000720c */ /* 0x000fc60003724270 */
[----:B------:R-:W-:-:S05]  /*5f60*/  FFMA R20, R171, R2, R20 ;  /* 0x00000002ab147223 */ /* 0x000fca0000000014 */
[----:B------:R-:W-:-:S05]  /*5f70*/  F2FP.F16.F32.PACK_AB R20, RZ, R20 ;  /* 0x00000014ff14723e */ /* 0x000fca00000000ff */
[----:B------:R0:W-:Y:S01]  /*5f80*/  @P0 STG.E.U16 desc[UR36][R6.64+0x82], R20 ;  /* 0x0000821406000986 */ /* 0x0001e2000c101524 */
[----:B------:R-:W-:Y:S05]  /*5f90*/  @!P1 BRA `(.L_x_162) ;  /* 0x0000000000049947 */ /* 0x000fea0003800000 */
[----:B------:R0:W5:Y:S02]  /*5fa0*/  LDG.E.LTC128B.U16 R200, desc[UR36][R14.64+0x90] ;  /* 0x000090240ec87981 */ /* 0x000164000c1e1520 */
.L_x_162:
[----:B------:R-:W-:Y:S05]  /*5fb0*/  BSYNC B1 ;  /* 0x0000000000017941 */ /* 0x000fea0003800000 */
.L_x_161:
[----:B-----5:R-:W-:Y:S01]  /*5fc0*/  HADD2.F32 R21, -RZ, R200.H0_H0 ;  /* 0x200000c8ff157230 */ /* 0x020fe20000004100 */
        /* <DEDUP_REMOVED lines=9> */
.L_x_164:
[----:B------:R-:W-:Y:S05]  /*6060*/  BSYNC B1 ;  /* 0x0000000000017941 */ /* 0x000fea0003800000 */
.L_x_163:
        /* <DEDUP_REMOVED lines=9> */
.L_x_166:
[----:B------:R-:W-:Y:S05]  /*6100*/  BSYNC B1 ;  /* 0x0000000000017941 */ /* 0x000fea0003800000 */
.L_x_165:
        /* <DEDUP_REMOVED lines=9> */
.L_x_168:
[----:B------:R-:W-:Y:S05]  /*61a0*/  BSYNC B1 ;  /* 0x0000000000017941 */ /* 0x000fea0003800000 */
.L_x_167:
[----:B0----5:R-:W-:Y:S01]  /*61b0*/  HADD2.F32 R21, -RZ, R200.H0_H0 ;  /* 0x200000c8ff157230 */ /* 0x021fe20000004100 */
        /* <DEDUP_REMOVED lines=9> */
.L_x_170:
[----:B------:R-:W-:Y:S05]  /*6250*/  BSYNC B1 ;  /* 0x0000000000017941 */ /* 0x000fea0003800000 */
.L_x_169:
        /* <DEDUP_REMOVED lines=10> */
.L_x_172:
[----:B------:R-:W-:Y:S05]  /*6300*/  BSYNC B1 ;  /* 0x0000000000017941 */ /* 0x000fea0003800000 */
.L_x_171:
        /* <DEDUP_REMOVED lines=9> */
.L_x_174:
[----:B------:R-:W-:Y:S05]  /*63a0*/  BSYNC B1 ;  /* 0x0000000000017941 */ /* 0x000fea0003800000 */
.L_x_173:
        /* <DEDUP_REMOVED lines=9> */
.L_x_176:
[----:B------:R-:W-:Y:S05]  /*6440*/  BSYNC B1 ;  /* 0x0000000000017941 */ /* 0x000fea0003800000 */
.L_x_175:
        /* <DEDUP_REMOVED lines=10> */
.L_x_178:
[----:B------:R-:W-:Y:S05]  /*64f0*/  BSYNC B1 ;  /* 0x0000000000017941 */ /* 0x000fea0003800000 */
.L_x_177:
        /* <DEDUP_REMOVED lines=10> */
.L_x_180:
[----:B------:R-:W-:Y:S05]  /*65a0*/  BSYNC B1 ;  /* 0x0000000000017941 */ /* 0x000fea0003800000 */
.L_x_179:
        /* <DEDUP_REMOVED lines=9> */
.L_x_182:
[----:B------:R-:W-:Y:S05]  /*6640*/  BSYNC B1 ;  /* 0x0000000000017941 */ /* 0x000fea0003800000 */
.L_x_181:
        /* <DEDUP_REMOVED lines=9> */
.L_x_184:
[----:B------:R-:W-:Y:S05]  /*66e0*/  BSYNC B1 ;  /* 0x0000000000017941 */ /* 0x000fea0003800000 */
.L_x_183:
[----:B-----5:R-:W-:Y:S01]  /*66f0*/  HADD2.F32 R21, -RZ, R200.H0_H0 ;  /* 0x200000c8ff157230 */ /* 0x020fe20000004100 */
[----:B------:R-:W-:Y:S04]  /*6700*/  BSSY B1, `(.L_x_185) ;  /* 0x0000009000017945 */ /* 0x000fe80003800000 */
[----:B------:R-:W-:-:S04]  /*6710*/  FMUL R20, R21, R16 ;  /* 0x0000001015147220 */ /* 0x000fc80000400000 */
[----:B------:R-:W-:-:S05]  /*6720*/  FFMA R20, R183, R2, R20 ;  /* 0x00000002b7147223 */ /* 0x000fca0000000014 */
[----:B------:R-:W-:-:S05]  /*6730*/  F2FP.F16.F32.PACK_AB R20, RZ, R20 ;  /* 0x00000014ff14723e */ /* 0x000fca00000000ff */
[----:B------:R0:W-:Y:S01]  /*6740*/  @P5 STG.E.U16 desc[UR36][R6.64+0xb2], R20 ;  /* 0x0000b21406005986 */ /* 0x0001e2000c101524 */
[----:B------:R-:W-:-:S04]  /*6750*/  ISETP.NE.AND P5, PT, R184, RZ, PT ;  /* 0x000000ffb800720c */ /* 0x000fc80003fa5270 */
[----:B------:R-:W-:-:S13]  /*6760*/  ISETP.GT.AND P5, PT, R0, 0x80, P5 ;  /* 0x000000800000780c */ /* 0x000fda0002fa4270 */
[----:B0-----:R-:W-:Y:S05]  /*6770*/  @!P5 BRA `(.L_x_186) ;  /* 0x000000000004d947 */ /* 0x001fea0003800000 */
[----:B------:R0:W5:Y:S02]  /*6780*/  LDG.E.LTC128B.U16 R200, desc[UR36][R10.64+0x80] ;  /* 0x000080240ac87981 */ /* 0x000164000c1e1520 */
.L_x_186:
[----:B------:R-:W-:Y:S05]  /*6790*/  BSYNC B1 ;  /* 0x0000000000017941 */ /* 0x000fea0003800000 */
.L_x_185:
        /* <DEDUP_REMOVED lines=10> */
.L_x_188:
[----:B------:R-:W-:Y:S05]  /*6840*/  BSYNC B1 ;  /* 0x0000000000017941 */ /* 0x000fea0003800000 */
.L_x_187:
        /* <DEDUP_REMOVED lines=10> */
.L_x_190:
[----:B------:R-:W-:Y:S05]  /*68f0*/  BSYNC B1 ;  /* 0x0000000000017941 */ /* 0x000fea0003800000 */
.L_x_189:
        /* <DEDUP_REMOVED lines=10> */
.L_x_192:
[----:B------:R-:W-:Y:S05]  /*69a0*/  BSYNC B1 ;  /* 0x0000000000017941 */ /* 0x000fea0003800000 */
.L_x_191:
        /* <DEDUP_REMOVED lines=9> */
.L_x_194:
[----:B------:R-:W-:Y:S05]  /*6a40*/  BSYNC B1 ;  /* 0x0000000000017941 */ /* 0x000fea0003800000 */
.L_x_193:
        /* <DEDUP_REMOVED lines=9> */
.L_x_196:
[----:B------:R-:W-:Y:S05]  /*6ae0*/  BSYNC B1 ;  /* 0x0000000000017941 */ /* 0x000fea0003800000 */
.L_x_195:
        /* <DEDUP_REMOVED lines=9> */
.L_x_198:
[----:B------:R-:W-:Y:S05]  /*6b80*/  BSYNC B1 ;  /* 0x0000000000017941 */ /* 0x000fea0003800000 */
.L_x_197:
        /* <DEDUP_REMOVED lines=9> */
.L_x_200:
[----:B------:R-:W-:Y:S05]  /*6c20*/  BSYNC B1 ;  /* 0x0000000000017941 */ /* 0x000fea0003800000 */
.L_x_199:
        /* <DEDUP_REMOVED lines=9> */
.L_x_202:
[----:B------:R-:W-:Y:S05]  /*6cc0*/  BSYNC B1 ;  /* 0x0000000000017941 */ /* 0x000fea0003800000 */
.L_x_201:
        /* <DEDUP_REMOVED lines=9> */
.L_x_204:
[----:B------:R-:W-:Y:S05]  /*6d60*/  BSYNC B1 ;  /* 0x0000000000017941 */ /* 0x000fea0003800000 */
.L_x_203:
        /* <DEDUP_REMOVED lines=9> */
.L_x_206:
[----:B------:R-:W-:Y:S05]  /*6e00*/  BSYNC B1 ;  /* 0x0000000000017941 */ /* 0x000fea0003800000 */
.L_x_205:
        /* <DEDUP_REMOVED lines=9> */
.L_x_208:
[----:B------:R-:W-:Y:S05]  /*6ea0*/  BSYNC B1 ;  /* 0x0000000000017941 */ /* 0x000fea0003800000 */
.L_x_207:
        /* <DEDUP_REMOVED lines=9> */
.L_x_210:
[----:B------:R-:W-:Y:S05]  /*6f40*/  BSYNC B1 ;  /* 0x0000000000017941 */ /* 0x000fea0003800000 */
.L_x_209:
        /* <DEDUP_REMOVED lines=9> */
.L_x_212:
[----:B------:R-:W-:Y:S05]  /*6fe0*/  BSYNC B1 ;  /* 0x0000000000017941 */ /* 0x000fea0003800000 */
.L_x_211:
        /* <DEDUP_REMOVED lines=9> */
.L_x_214:
[----:B------:R-:W-:Y:S05]  /*7080*/  BSYNC B1 ;  /* 0x0000000000017941 */ /* 0x000fea0003800000 */
.L_x_213:
        /* <DEDUP_REMOVED lines=9> */
.L_x_216:
[----:B------:R-:W-:Y:S05]  /*7120*/  BSYNC B1 ;  /* 0x0000000000017941 */ /* 0x000fea0003800000 */
.L_x_215:
        /* <DEDUP_REMOVED lines=11> */
.L_x_218:
[----:B------:R-:W-:Y:S05]  /*71e0*/  BSYNC B1 ;  /* 0x0000000000017941 */ /* 0x000fea0003800000 */
.L_x_217:
        /* <DEDUP_REMOVED lines=11> */
.L_x_220:
[----:B------:R-:W-:Y:S05]  /*72a0*/  BSYNC B1 ;  /* 0x0000000000017941 */ /* 0x000fea0003800000 */
.L_x_219:
        /* <DEDUP_REMOVED lines=9> */
.L_x_222:
[----:B------:R-:W-:Y:S05]  /*7340*/  BSYNC B1 ;  /* 0x0000000000017941 */ /* 0x000fea0003800000 */
.L_x_221:
        /* <DEDUP_REMOVED lines=9> */
.L_x_224:
[----:B------:R-:W-:Y:S05]  /*73e0*/  BSYNC B1 ;  /* 0x0000000000017941 */ /* 0x000fea0003800000 */
.L_x_223:
        /* <DEDUP_REMOVED lines=10> */
.L_x_226:
[----:B------:R-:W-:Y:S05]  /*7490*/  BSYNC B1 ;  /* 0x0000000000017941 */ /* 0x000fea0003800000 */
.L_x_225:
        /* <DEDUP_REMOVED lines=10> */
.L_x_228:
[----:B------:R-:W-:Y:S05]  /*7540*/  BSYNC B1 ;  /* 0x0000000000017941 */ /* 0x000fea0003800000 */
.L_x_227:
        /* <DEDUP_REMOVED lines=9> */
.L_x_230:
[----:B------:R-:W-:Y:S05]  /*75e0*/  BSYNC B1 ;  /* 0x0000000000017941 */ /* 0x000fea0003800000 */
.L_x_229:
        /* <DEDUP_REMOVED lines=9> */
.L_x_232:
[----:B------:R-:W-:Y:S05]  /*7680*/  BSYNC B1 ;  /* 0x0000000000017941 */ /* 0x000fea0003800000 */
.L_x_231:
        /* <DEDUP_REMOVED lines=10> */
.L_x_234:
[----:B------:R-:W-:Y:S05]  /*7730*/  BSYNC B1 ;  /* 0x0000000000017941 */ /* 0x000fea0003800000 */
.L_x_233:
        /* <DEDUP_REMOVED lines=10> */
.L_x_236:
[----:B------:R-:W-:Y:S05]  /*77e0*/  BSYNC B1 ;  /* 0x0000000000017941 */ /* 0x000fea0003800000 */
.L_x_235:
        /* <DEDUP_REMOVED lines=9> */
.L_x_238:
[----:B------:R-:W-:Y:S05]  /*7880*/  BSYNC B1 ;  /* 0x0000000000017941 */ /* 0x000fea0003800000 */
.L_x_237:
        /* <DEDUP_REMOVED lines=9> */
.L_x_240:
[----:B------:R-:W-:Y:S05]  /*7920*/  BSYNC B1 ;  /* 0x0000000000017941 */ /* 0x000fea0003800000 */
.L_x_239:
        /* <DEDUP_REMOVED lines=10> */
.L_x_242:
[----:B------:R-:W-:Y:S05]  /*79d0*/  BSYNC B1 ;  /* 0x0000000000017941 */ /* 0x000fea0003800000 */
.L_x_241:
        /* <DEDUP_REMOVED lines=10> */
.L_x_244:
[----:B------:R-:W-:Y:S05]  /*7a80*/  BSYNC B1 ;  /* 0x0000000000017941 */ /* 0x000fea0003800000 */
.L_x_243:
        /* <DEDUP_REMOVED lines=9> */
.L_x_246:
[----:B------:R-:W-:Y:S05]  /*7b20*/  BSYNC B1 ;  /* 0x0000000000017941 */ /* 0x000fea0003800000 */
.L_x_245:
        /* <DEDUP_REMOVED lines=9> */
.L_x_248:
[----:B------:R-:W-:Y:S05]  /*7bc0*/  BSYNC B1 ;  /* 0x0000000000017941 */ /* 0x000fea0003800000 */
.L_x_247:
        /* <DEDUP_REMOVED lines=10> */
.L_x_250:
[----:B------:R-:W-:Y:S05]  /*7c70*/  BSYNC B1 ;  /* 0x0000000000017941 */ /* 0x000fea0003800000 */
.L_x_249:
        /* <DEDUP_REMOVED lines=10> */
.L_x_252:
[----:B------:R-:W-:Y:S05]  /*7d20*/  BSYNC B1 ;  /* 0x0000000000017941 */ /* 0x000fea0003800000 */
.L_x_251:
        /* <DEDUP_REMOVED lines=10> */
.L_x_254:
[----:B------:R-:W-:Y:S05]  /*7dd0*/  BSYNC B1 ;  /* 0x0000000000017941 */ /* 0x000fea0003800000 */
.L_x_253:
        /* <DEDUP_REMOVED lines=10> */
.L_x_256:
[----:B------:R-:W-:Y:S05]  /*7e80*/  BSYNC B1 ;  /* 0x0000000000017941 */ /* 0x000fea0003800000 */
.L_x_255:
        /* <DEDUP_REMOVED lines=9> */
.L_x_258:
[----:B------:R-:W-:Y:S05]  /*7f20*/  BSYNC B1 ;  /* 0x0000000000017941 */ /* 0x000fea0003800000 */
.L_x_257:
        /* <DEDUP_REMOVED lines=9> */
.L_x_260:
[----:B------:R-:W-:Y:S05]  /*7fc0*/  BSYNC B1 ;  /* 0x0000000000017941 */ /* 0x000fea0003800000 */
.L_x_259:
        /* <DEDUP_REMOVED lines=9> */
.L_x_262:
[----:B------:R-:W-:Y:S05]  /*8060*/  BSYNC B1 ;  /* 0x0000000000017941 */ /* 0x000fea0003800000 */
.L_x_261:
        /* <DEDUP_REMOVED lines=9> */
.L_x_264:
[----:B------:R-:W-:Y:S05]  /*8100*/  BSYNC B1 ;  /* 0x0000000000017941 */ /* 0x000fea0003800000 */
.L_x_263:
        /* <DEDUP_REMOVED lines=9> */
.L_x_266:
[----:B------:R-:W-:Y:S05]  /*81a0*/  BSYNC B1 ;  /* 0x0000000000017941 */ /* 0x000fea0003800000 */
.L_x_265:
        /* <DEDUP_REMOVED lines=9> */
.L_x_268:
[----:B------:R-:W-:Y:S05]  /*8240*/  BSYNC B1 ;  /* 0x0000000000017941 */ /* 0x000fea0003800000 */
.L_x_267:
        /* <DEDUP_REMOVED lines=9> */
.L_x_270:
[----:B------:R-:W-:Y:S05]  /*82e0*/  BSYNC B1 ;  /* 0x0000000000017941 */ /* 0x000fea0003800000 */
.L_x_269:
        /* <DEDUP_REMOVED lines=9> */
.L_x_272:
[----:B------:R-:W-:Y:S05]  /*8380*/  BSYNC B1 ;  /* 0x0000000000017941 */ /* 0x000fea0003800000 */
.L_x_271:
        /* <DEDUP_REMOVED lines=9> */
.L_x_274:
[----:B------:R-:W-:Y:S05]  /*8420*/  BSYNC B1 ;  /* 0x0000000000017941 */ /* 0x000fea0003800000 */
.L_x_273:
        /* <DEDUP_REMOVED lines=9> */
.L_x_276:
[----:B------:R-:W-:Y:S05]  /*84c0*/  BSYNC B1 ;  /* 0x0000000000017941 */ /* 0x000fea0003800000 */
.L_x_275:
        /* <DEDUP_REMOVED lines=9> */
.L_x_278:
[----:B------:R-:W-:Y:S05]  /*8560*/  BSYNC B1 ;  /* 0x0000000000017941 */ /* 0x000fea0003800000 */
.L_x_277:
        /* <DEDUP_REMOVED lines=9> */
.L_x_280:
[----:B------:R-:W-:Y:S05]  /*8600*/  BSYNC B1 ;  /* 0x0000000000017941 */ /* 0x000fea0003800000 */
.L_x_279:
        /* <DEDUP_REMOVED lines=11> */
.L_x_282:
[----:B------:R-:W-:Y:S05]  /*86c0*/  BSYNC B1 ;  /* 0x0000000000017941 */ /* 0x000fea0003800000 */
.L_x_281:
        /* <DEDUP_REMOVED lines=11> */
.L_x_284:
[----:B------:R-:W-:Y:S05]  /*8780*/  BSYNC B1 ;  /* 0x0000000000017941 */ /* 0x000fea0003800000 */
.L_x_283:
        /* <DEDUP_REMOVED lines=9> */
.L_x_286:
[----:B------:R-:W-:Y:S05]  /*8820*/  BSYNC B1 ;  /* 0x0000000000017941 */ /* 0x000fea0003800000 */
.L_x_285:
        /* <DEDUP_REMOVED lines=9> */
.L_x_288:
[----:B------:R-:W-:Y:S05]  /*88c0*/  BSYNC B1 ;  /* 0x0000000000017941 */ /* 0x000fea0003800000 */
.L_x_287:
        /* <DEDUP_REMOVED lines=10> */
.L_x_290:
[----:B------:R-:W-:Y:S05]  /*8970*/  BSYNC B1 ;  /* 0x0000000000017941 */ /* 0x000fea0003800000 */
.L_x_289:
        /* <DEDUP_REMOVED lines=10> */
.L_x_292:
[----:B------:R-:W-:Y:S05]  /*8a20*/  BSYNC B1 ;  /* 0x0000000000017941 */ /* 0x000fea0003800000 */
.L_x_291:
        /* <DEDUP_REMOVED lines=9> */
.L_x_294:
[----:B------:R-:W-:Y:S05]  /*8ac0*/  BSYNC B1 ;  /* 0x0000000000017941 */ /* 0x000fea0003800000 */
.L_x_293:
        /* <DEDUP_REMOVED lines=9> */
.L_x_296:
[----:B------:R-:W-:Y:S05]  /*8b60*/  BSYNC B1 ;  /* 0x0000000000017941 */ /* 0x000fea0003800000 */
.L_x_295:
        /* <DEDUP_REMOVED lines=10> */
.L_x_298:
[----:B------:R-:W-:Y:S05]  /*8c10*/  BSYNC B1 ;  /* 0x0000000000017941 */ /* 0x000fea0003800000 */
.L_x_297:
        /* <DEDUP_REMOVED lines=10> */
.L_x_300:
[----:B------:R-:W-:Y:S05]  /*8cc0*/  BSYNC B1 ;  /* 0x0000000000017941 */ /* 0x000fea0003800000 */
.L_x_299:
        /* <DEDUP_REMOVED lines=9> */
.L_x_302:
[----:B------:R-:W-:Y:S05]  /*8d60*/  BSYNC B1 ;  /* 0x0000000000017941 */ /* 0x000fea0003800000 */
.L_x_301:
        /* <DEDUP_REMOVED lines=9> */
.L_x_304:
[----:B------:R-:W-:Y:S05]  /*8e00*/  BSYNC B1 ;  /* 0x0000000000017941 */ /* 0x000fea0003800000 */
.L_x_303:
        /* <DEDUP_REMOVED lines=10> */
.L_x_306:
[----:B------:R-:W-:Y:S05]  /*8eb0*/  BSYNC B1 ;  /* 0x0000000000017941 */ /* 0x000fea0003800000 */
.L_x_305:
        /* <DEDUP_REMOVED lines=10> */
.L_x_308:
[----:B------:R-:W-:Y:S05]  /*8f60*/  BSYNC B1 ;  /* 0x0000000000017941 */ /* 0x000fea0003800000 */
.L_x_307:
        /* <DEDUP_REMOVED lines=9> */
.L_x_310:
[----:B------:R-:W-:Y:S05]  /*9000*/  BSYNC B1 ;  /* 0x0000000000017941 */ /* 0x000fea0003800000 */
.L_x_309:
        /* <DEDUP_REMOVED lines=9> */
.L_x_312:
[----:B------:R-:W-:Y:S05]  /*90a0*/  BSYNC B1 ;  /* 0x0000000000017941 */ /* 0x000fea0003800000 */
.L_x_311:
        /* <DEDUP_REMOVED lines=10> */
.L_x_314:
[----:B------:R-:W-:Y:S05]  /*9150*/  BSYNC B1 ;  /* 0x0000000000017941 */ /* 0x000fea0003800000 */
.L_x_313:
        /* <DEDUP_REMOVED lines=10> */
.L_x_316:
[----:B------:R-:W-:Y:S05]  /*9200*/  BSYNC B1 ;  /* 0x0000000000017941 */ /* 0x000fea0003800000 */
.L_x_315:
        /* <DEDUP_REMOVED lines=10> */
.L_x_318:
[----:B------:R-:W-:Y:S05]  /*92b0*/  BSYNC B1 ;  /* 0x0000000000017941 */ /* 0x000fea0003800000 */
.L_x_317:
        /* <DEDUP_REMOVED lines=10> */
.L_x_320:
[----:B------:R-:W-:Y:S05]  /*9360*/  BSYNC B1 ;  /* 0x0000000000017941 */ /* 0x000fea0003800000 */
.L_x_319:
        /* <DEDUP_REMOVED lines=9> */
.L_x_322:
[----:B------:R-:W-:Y:S05]  /*9400*/  BSYNC B1 ;  /* 0x0000000000017941 */ /* 0x000fea0003800000 */
.L_x_321:
        /* <DEDUP_REMOVED lines=9> */
.L_x_324:
[----:B------:R-:W-:Y:S05]  /*94a0*/  BSYNC B1 ;  /* 0x0000000000017941 */ /* 0x000fea0003800000 */
.L_x_323:
        /* <DEDUP_REMOVED lines=9> */
.L_x_326:
[----:B------:R-:W-:Y:S05]  /*9540*/  BSYNC B1 ;  /* 0x0000000000017941 */ /* 0x000fea0003800000 */
.L_x_325:
        /* <DEDUP_REMOVED lines=9> */
.L_x_328:
[----:B------:R-:W-:Y:S05]  /*95e0*/  BSYNC B1 ;  /* 0x0000000000017941 */ /* 0x000fea0003800000 */
.L_x_327:
        /* <DEDUP_REMOVED lines=9> */
.L_x_330:
[----:B------:R-:W-:Y:S05]  /*9680*/  BSYNC B1 ;  /* 0x0000000000017941 */ /* 0x000fea0003800000 */
.L_x_329:
        /* <DEDUP_REMOVED lines=9> */
.L_x_332:
[----:B------:R-:W-:Y:S05]  /*9720*/  BSYNC B1 ;  /* 0x0000000000017941 */ /* 0x000fea0003800000 */
.L_x_331:
        /* <DEDUP_REMOVED lines=9> */
.L_x_334:
[----:B------:R-:W-:Y:S05]  /*97c0*/  BSYNC B1 ;  /* 0x0000000000017941 */ /* 0x000fea0003800000 */
.L_x_333:
        /* <DEDUP_REMOVED lines=9> */
.L_x_336:
[----:B------:R-:W-:Y:S05]  /*9860*/  BSYNC B1 ;  /* 0x0000000000017941 */ /* 0x000fea0003800000 */
.L_x_335:
        /* <DEDUP_REMOVED lines=9> */
.L_x_338:
[----:B------:R-:W-:Y:S05]  /*9900*/  BSYNC B1 ;  /* 0x0000000000017941 */ /* 0x000fea0003800000 */
.L_x_337:
        /* <DEDUP_REMOVED lines=9> */
.L_x_340:
[----:B------:R-:W-:Y:S05]  /*99a0*/  BSYNC B1 ;  /* 0x0000000000017941 */ /* 0x000fea0003800000 */
.L_x_339:
        /* <DEDUP_REMOVED lines=9> */
.L_x_342:
[----:B------:R-:W-:Y:S05]  /*9a40*/  BSYNC B1 ;  /* 0x0000000000017941 */ /* 0x000fea0003800000 */
.L_x_341:
        /* <DEDUP_REMOVED lines=9> */
.L_x_344:
[----:B------:R-:W-:Y:S05]  /*9ae0*/  BSYNC B1 ;  /* 0x0000000000017941 */ /* 0x000fea0003800000 */
.L_x_343:
        /* <DEDUP_REMOVED lines=11> */
.L_x_346:
[----:B------:R-:W-:Y:S05]  /*9ba0*/  BSYNC B1 ;  /* 0x0000000000017941 */ /* 0x000fea0003800000 */
.L_x_345:
        /* <DEDUP_REMOVED lines=11> */
.L_x_348:
[----:B------:R-:W-:Y:S05]  /*9c60*/  BSYNC B1 ;  /* 0x0000000000017941 */ /* 0x000fea0003800000 */
.L_x_347:
        /* <DEDUP_REMOVED lines=9> */
.L_x_350:
[----:B------:R-:W-:Y:S05]  /*9d00*/  BSYNC B1 ;  /* 0x0000000000017941 */ /* 0x000fea0003800000 */
.L_x_349:
        /* <DEDUP_REMOVED lines=9> */
.L_x_352:
[----:B------:R-:W-:Y:S05]  /*9da0*/  BSYNC B1 ;  /* 0x0000000000017941 */ /* 0x000fea0003800000 */
.L_x_351:
        /* <DEDUP_REMOVED lines=10> */
.L_x_354:
[----:B------:R-:W-:Y:S05]  /*9e50*/  BSYNC B1 ;  /* 0x0000000000017941 */ /* 0x000fea0003800000 */
.L_x_353:
        /* <DEDUP_REMOVED lines=10> */
.L_x_356:
[----:B------:R-:W-:Y:S05]  /*9f00*/  BSYNC B1 ;  /* 0x0000000000017941 */ /* 0x000fea0003800000 */
.L_x_355:
        /* <DEDUP_REMOVED lines=9> */
.L_x_358:
[----:B------:R-:W-:Y:S05]  /*9fa0*/  BSYNC B1 ;  /* 0x0000000000017941 */ /* 0x000fea0003800000 */
.L_x_357:
        /* <DEDUP_REMOVED lines=9> */
.L_x_360:
[----:B------:R-:W-:Y:S05]  /*a040*/  BSYNC B1 ;  /* 0x0000000000017941 */ /* 0x000fea0003800000 */
.L_x_359:
        /* <DEDUP_REMOVED lines=10> */
.L_x_362:
[----:B------:R-:W-:Y:S05]  /*a0f0*/  BSYNC B1 ;  /* 0x0000000000017941 */ /* 0x000fea0003800000 */
.L_x_361:
        /* <DEDUP_REMOVED lines=10> */
.L_x_364:
[----:B------:R-:W-:Y:S05]  /*a1a0*/  BSYNC B1 ;  /* 0x0000000000017941 */ /* 0x000fea0003800000 */
.L_x_363:
        /* <DEDUP_REMOVED lines=9> */
.L_x_366:
[----:B------:R-:W-:Y:S05]  /*a240*/  BSYNC B1 ;  /* 0x0000000000017941 */ /* 0x000fea0003800000 */
.L_x_365:
        /* <DEDUP_REMOVED lines=9> */
.L_x_368:
[----:B------:R-:W-:Y:S05]  /*a2e0*/  BSYNC B1 ;  /* 0x0000000000017941 */ /* 0x000fea0003800000 */
.L_x_367:
        /* <DEDUP_REMOVED lines=10> */
.L_x_370:
[----:B------:R-:W-:Y:S05]  /*a390*/  BSYNC B1 ;  /* 0x0000000000017941 */ /* 0x000fea0003800000 */
.L_x_369:
        /* <DEDUP_REMOVED lines=10> */
.L_x_372:
[----:B------:R-:W-:Y:S05]  /*a440*/  BSYNC B1 ;  /* 0x0000000000017941 */ /* 0x000fea0003800000 */
.L_x_371:
        /* <DEDUP_REMOVED lines=9> */
.L_x_374:
[----:B------:R-:W-:Y:S05]  /*a4e0*/  BSYNC B1 ;  /* 0x0000000000017941 */ /* 0x000fea0003800000 */
.L_x_373:
        /* <DEDUP_REMOVED lines=9> */
.L_x_376:
[----:B------:R-:W-:Y:S05]  /*a580*/  BSYNC B1 ;  /* 0x0000000000017941 */ /* 0x000fea0003800000 */
.L_x_375:
        /* <DEDUP_REMOVED lines=10> */
.L_x_378:
[----:B------:R-:W-:Y:S05]  /*a630*/  BSYNC B1 ;  /* 0x0000000000017941 */ /* 0x000fea0003800000 */
.L_x_377:
        /* <DEDUP_REMOVED lines=10> */
.L_x_380:
[----:B------:R-:W-:Y:S05]  /*a6e0*/  BSYNC B1 ;  /* 0x0000000000017941 */ /* 0x000fea0003800000 */
.L_x_379:
        /* <DEDUP_REMOVED lines=10> */
.L_x_382:
[----:B------:R-:W-:Y:S05]  /*a790*/  BSYNC B1 ;  /* 0x0000000000017941 */ /* 0x000fea0003800000 */
.L_x_381:
        /* <DEDUP_REMOVED lines=10> */
.L_x_384:
[----:B------:R-:W-:Y:S05]  /*a840*/  BSYNC B1 ;  /* 0x0000000000017941 */ /* 0x000fea0003800000 */
.L_x_383:
        /* <DEDUP_REMOVED lines=9> */
.L_x_386:
[----:B------:R-:W-:Y:S05]  /*a8e0*/  BSYNC B1 ;  /* 0x0000000000017941 */ /* 0x000fea0003800000 */
.L_x_385:
        /* <DEDUP_REMOVED lines=9> */
.L_x_388:
[----:B------:R-:W-:Y:S05]  /*a980*/  BSYNC B1 ;  /* 0x0000000000017941 */ /* 0x000fea0003800000 */
.L_x_387:
        /* <DEDUP_REMOVED lines=9> */
.L_x_390:
[----:B------:R-:W-:Y:S05]  /*aa20*/  BSYNC B1 ;  /* 0x0000000000017941 */ /* 0x000fea0003800000 */
.L_x_389:
        /* <DEDUP_REMOVED lines=9> */
.L_x_392:
[----:B------:R-:W-:Y:S05]  /*aac0*/  BSYNC B1 ;  /* 0x0000000000017941 */ /* 0x000fea0003800000 */
.L_x_391:
        /* <DEDUP_REMOVED lines=9> */
.L_x_394:
[----:B------:R-:W-:Y:S05]  /*ab60*/  BSYNC B1 ;  /* 0x0000000000017941 */ /* 0x000fea0003800000 */
.L_x_393:
        /* <DEDUP_REMOVED lines=9> */
.L_x_396:
[----:B------:R-:W-:Y:S05]  /*ac00*/  BSYNC B1 ;  /* 0x0000000000017941 */ /* 0x000fea0003800000 */
.L_x_395:
        /* <DEDUP_REMOVED lines=9> */
.L_x_398:
[----:B------:R-:W-:Y:S05]  /*aca0*/  BSYNC B1 ;  /* 0x0000000000017941 */ /* 0x000fea0003800000 */
.L_x_397:
        /* <DEDUP_REMOVED lines=9> */
.L_x_400:
[----:B------:R-:W-:Y:S05]  /*ad40*/  BSYNC B1 ;  /* 0x0000000000017941 */ /* 0x000fea0003800000 */
.L_x_399:
        /* <DEDUP_REMOVED lines=9> */
.L_x_402:
[----:B------:R-:W-:Y:S05]  /*ade0*/  BSYNC B1 ;  /* 0x0000000000017941 */ /* 0x000fea0003800000 */
.L_x_401:
        /* <DEDUP_REMOVED lines=9> */
.L_x_404:
[----:B------:R-:W-:Y:S05]  /*ae80*/  BSYNC B1 ;  /* 0x0000000000017941 */ /* 0x000fea0003800000 */
.L_x_403:
        /* <DEDUP_REMOVED lines=9> */
.L_x_406:
[----:B------:R-:W-:Y:S05]  /*af20*/  BSYNC B1 ;  /* 0x0000000000017941 */ /* 0x000fea0003800000 */
.L_x_405:
        /* <DEDUP_REMOVED lines=9> */
.L_x_408:
[----:B------:R-:W-:Y:S05]  /*afc0*/  BSYNC B1 ;  /* 0x0000000000017941 */ /* 0x000fea0003800000 */
.L_x_407:
        /* <DEDUP_REMOVED lines=11> */
.L_x_410:
[----:B------:R-:W-:Y:S05]  /*b080*/  BSYNC B1 ;  /* 0x0000000000017941 */ /* 0x000fea0003800000 */
.L_x_409:
        /* <DEDUP_REMOVED lines=11> */
.L_x_412:
[----:B------:R-:W-:Y:S05]  /*b140*/  BSYNC B1 ;  /* 0x0000000000017941 */ /* 0x000fea0003800000 */
.L_x_411:
        /* <DEDUP_REMOVED lines=9> */
.L_x_414:
[----:B------:R-:W-:Y:S05]  /*b1e0*/  BSYNC B1 ;  /* 0x0000000000017941 */ /* 0x000fea0003800000 */
.L_x_413:
        /* <DEDUP_REMOVED lines=9> */
.L_x_416:
[----:B------:R-:W-:Y:S05]  /*b280*/  BSYNC B1 ;  /* 0x0000000000017941 */ /* 0x000fea0003800000 */
.L_x_415:
        /* <DEDUP_REMOVED lines=10> */
.L_x_418:
[----:B------:R-:W-:Y:S05]  /*b330*/  BSYNC B1 ;  /* 0x0000000000017941 */ /* 0x000fea0003800000 */
.L_x_417:
        /* <DEDUP_REMOVED lines=10> */
.L_x_420:
[----:B------:R-:W-:Y:S05]  /*b3e0*/  BSYNC B1 ;  /* 0x0000000000017941 */ /* 0x000fea0003800000 */
.L_x_419:
        /* <DEDUP_REMOVED lines=9> */
.L_x_422:
[----:B------:R-:W-:Y:S05]  /*b480*/  BSYNC B1 ;  /* 0x0000000000017941 */ /* 0x000fea0003800000 */
.L_x_421:
        /* <DEDUP_REMOVED lines=9> */
.L_x_424:
[----:B------:R-:W-:Y:S05]  /*b520*/  BSYNC B1 ;  /* 0x0000000000017941 */ /* 0x000fea0003800000 */
.L_x_423:
        /* <DEDUP_REMOVED lines=10> */
.L_x_426:
[----:B------:R-:W-:Y:S05]  /*b5d0*/  BSYNC B1 ;  /* 0x0000000000017941 */ /* 0x000fea0003800000 */
.L_x_425:
        /* <DEDUP_REMOVED lines=10> */
.L_x_428:
[----:B------:R-:W-:Y:S05]  /*b680*/  BSYNC B1 ;  /* 0x0000000000017941 */ /* 0x000fea0003800000 */
.L_x_427:
        /* <DEDUP_REMOVED lines=9> */
.L_x_430:
[----:B------:R-:W-:Y:S05]  /*b720*/  BSYNC B1 ;  /* 0x0000000000017941 */ /* 0x000fea0003800000 */
.L_x_429:
        /* <DEDUP_REMOVED lines=9> */
.L_x_432:
[----:B------:R-:W-:Y:S05]  /*b7c0*/  BSYNC B1 ;  /* 0x0000000000017941 */ /* 0x000fea0003800000 */
.L_x_431:
        /* <DEDUP_REMOVED lines=10> */
.L_x_434:
[----:B------:R-:W-:Y:S05]  /*b870*/  BSYNC B1 ;  /* 0x0000000000017941 */ /* 0x000fea0003800000 */
.L_x_433:
        /* <DEDUP_REMOVED lines=10> */
.L_x_436:
[----:B------:R-:W-:Y:S05]  /*b920*/  BSYNC B1 ;  /* 0x0000000000017941 */ /* 0x000fea0003800000 */
.L_x_435:
[----:B-----5:R-:W-:Y:S01]  /*b930*/  HADD2.F32 R3, -RZ, R200.H0_H0 ;  /* 0x200000c8ff037230 */ /* 0x020fe20000004100 */
[----:B------:R-:W-:Y:S04]  /*b940*/  BSSY B1, `(.L_x_437) ;  /* 0x0000008000017945 */ /* 0x000fe80003800000 */
[----:B0123--:R-:W-:-:S04]  /*b950*/  FMUL R14, R3, R16 ;  /* 0x00000010030e7220 */ /* 0x00ffc80000400000 */
[----:B------:R-:W-:-:S05]  /*b960*/  FFMA R14, R53, R2, R14 ;  /* 0x00000002350e7223 */ /* 0x000fca000000000e */
[----:B------:R-:W-:-:S05]  /*b970*/  F2FP.F16.F32.PACK_AB R14, RZ, R14 ;  /* 0x0000000eff0e723e */ /* 0x000fca00000000ff */
[----:B------:R0:W-:Y:S01]  /*b980*/  @P5 STG.E.U16 desc[UR36][R4.64+0x1b2], R14 ;  /* 0x0001b20e04005986 */ /* 0x0001e2000c101524 */
[----:B------:R-:W-:-:S13]  /*b990*/  ISETP.GT.AND P5, PT, R0, 0x8, P1 ;  /* 0x000000080000780c */ /* 0x000fda0000fa4270 */
[----:B0-----:R-:W-:Y:S05]  /*b9a0*/  @!P5 BRA `(.L_x_438) ;  /* 0x000000000004d947 */ /* 0x001fea0003800000 */
[----:B------:R0:W5:Y:S02]  /*b9b0*/  LDG.E.LTC128B.U16 R200, desc[UR36][R12.64+0x1b0] ;  /* 0x0001b0240cc87981 */ /* 0x000164000c1e1520 */
.L_x_438:
[----:B------:R-:W-:Y:S05]  /*b9c0*/  BSYNC B1 ;  /* 0x0000000000017941 */ /* 0x000fea0003800000 */
.L_x_437:
[----:B-----5:R-:W-:Y:S01]  /*b9d0*/  HADD2.F32 R3, -RZ, R200.H0_H0 ;  /* 0x200000c8ff037230 */ /* 0x020fe20000004100 */
[----:B------:R-:W-:Y:S01]  /*b9e0*/  BSSY B1, `(.L_x_439) ;  /* 0x000000a000017945 */ /* 0x000fe20003800000 */
[----:B------:R-:W-:Y:S02]  /*b9f0*/  @P5 IMAD.MOV.U32 R4, RZ, RZ, R6 ;  /* 0x000000ffff045224 */ /* 0x000fe400078e0006 */
[----:B------:R-:W-:Y:S02]  /*ba00*/  @P5 IMAD.MOV.U32 R5, RZ, RZ, R7 ;  /* 0x000000ffff055224 */ /* 0x000fe400078e0007 */
[----:B------:R-:W-:-:S04]  /*ba10*/  FMUL R3, R3, R16 ;  /* 0x0000001003037220 */ /* 0x000fc80000400000 */
[----:B------:R-:W-:-:S05]  /*ba20*/  FFMA R3, R54, R2, R3 ;  /* 0x0000000236037223 */ /* 0x000fca0000000003 */
[----:B------:R-:W-:-:S05]  /*ba30*/  F2FP.F16.F32.PACK_AB R3, RZ, R3 ;  /* 0x00000003ff03723e */ /* 0x000fca00000000ff */
[----:B------:R1:W-:Y:S01]  /*ba40*/  @P5 STG.E.U16 desc[UR36][R4.64+0x1b0], R3 ;  /* 0x0001b00304005986 */ /* 0x0003e2000c101524 */
[----:B------:R-:W-:-:S13]  /*ba50*/  ISETP.GT.AND P5, PT, R0, 0x8, P0 ;  /* 0x000000080000780c */ /* 0x000fda00007a4270 */
[----:B-1----:R-:W-:Y:S05]  /*ba60*/  @!P5 BRA `(.L_x_440) ;  /* 0x000000000004d947 */ /* 0x002fea0003800000 */
[----:B------:R1:W5:Y:S02]  /*ba70*/  LDG.E.LTC128B.U16 R200, desc[UR36][R12.64+0x1b2] ;  /* 0x0001b2240cc87981 */ /* 0x000364000c1e1520 */
.L_x_440:
[----:B------:R-:W-:Y:S05]  /*ba80*/  BSYNC B1 ;  /* 0x0000000000017941 */ /* 0x000fea0003800000 */
.L_x_439:
        /* <DEDUP_REMOVED lines=8> */
[----:B--2---:R-:W-:Y:S05]  /*bb10*/  @!P5 BRA `(.L_x_442) ;  /* 0x000000000004d947 */ /* 0x004fea0003800000 */
[----:B------:R2:W5:Y:S02]  /*bb20*/  LDG.E.LTC128B.U16 R200, desc[UR36][R10.64+0x180] ;  /* 0x000180240ac87981 */ /* 0x000564000c1e1520 */
.L_x_442:
[----:B------:R-:W-:Y:S05]  /*bb30*/  BSYNC B1 ;  /* 0x0000000000017941 */ /* 0x000fea0003800000 */
.L_x_441:
        /* <DEDUP_REMOVED lines=8> */
[----:B---3--:R-:W-:Y:S05]  /*bbc0*/  @!P5 BRA `(.L_x_444) ;  /* 0x000000000004d947 */ /* 0x008fea0003800000 */
[----:B------:R3:W5:Y:S02]  /*bbd0*/  LDG.E.LTC128B.U16 R200, desc[UR36][R10.64+0x182] ;  /* 0x000182240ac87981 */ /* 0x000764000c1e1520 */
.L_x_444:
[----:B------:R-:W-:Y:S05]  /*bbe0*/  BSYNC B1 ;  /* 0x0000000000017941 */ /* 0x000fea0003800000 */
.L_x_443:
        /* <DEDUP_REMOVED lines=10> */
.L_x_446:
[----:B------:R-:W-:Y:S05]  /*bc90*/  BSYNC B1 ;  /* 0x0000000000017941 */ /* 0x000fea0003800000 */
.L_x_445:
        /* <DEDUP_REMOVED lines=10> */
.L_x_448:
[----:B------:R-:W-:Y:S05]  /*bd40*/  BSYNC B1 ;  /* 0x0000000000017941 */ /* 0x000fea0003800000 */
.L_x_447:
        /* <DEDUP_REMOVED lines=9> */
.L_x_450:
[----:B------:R-:W-:Y:S05]  /*bde0*/  BSYNC B1 ;  /* 0x0000000000017941 */ /* 0x000fea0003800000 */
.L_x_449:
        /* <DEDUP_REMOVED lines=9> */
.L_x_452:
[----:B------:R-:W-:Y:S05]  /*be80*/  BSYNC B1 ;  /* 0x0000000000017941 */ /* 0x000fea0003800000 */
.L_x_451:
        /* <DEDUP_REMOVED lines=9> */
.L_x_454:
[----:B------:R-:W-:Y:S05]  /*bf20*/  BSYNC B1 ;  /* 0x0000000000017941 */ /* 0x000fea0003800000 */
.L_x_453:
        /* <DEDUP_REMOVED lines=9> */
.L_x_456:
[----:B------:R-:W-:Y:S05]  /*bfc0*/  BSYNC B1 ;  /* 0x0000000000017941 */ /* 0x000fea0003800000 */
.L_x_455:
        /* <DEDUP_REMOVED lines=9> */
.L_x_458:
[----:B------:R-:W-:Y:S05]  /*c060*/  BSYNC B1 ;  /* 0x0000000000017941 */ /* 0x000fea0003800000 */
.L_x_457:
        /* <DEDUP_REMOVED lines=9> */
.L_x_460:
[----:B------:R-:W-:Y:S05]  /*c100*/  BSYNC B1 ;  /* 0x0000000000017941 */ /* 0x000fea0003800000 */
.L_x_459:
        /* <DEDUP_REMOVED lines=9> */
.L_x_462:
[----:B------:R-:W-:Y:S05]  /*c1a0*/  BSYNC B1 ;  /* 0x0000000000017941 */ /* 0x000fea0003800000 */
.L_x_461:
        /* <DEDUP_REMOVED lines=9> */
.L_x_464:
[----:B------:R-:W-:Y:S05]  /*c240*/  BSYNC B1 ;  /* 0x0000000000017941 */ /* 0x000fea0003800000 */
.L_x_463:
        /* <DEDUP_REMOVED lines=9> */
.L_x_466:
[----:B------:R-:W-:Y:S05]  /*c2e0*/  BSYNC B1 ;  /* 0x0000000000017941 */ /* 0x000fea0003800000 */
.L_x_465:
        /* <DEDUP_REMOVED lines=9> */
.L_x_468:
[----:B------:R-:W-:Y:S05]  /*c380*/  BSYNC B1 ;  /* 0x0000000000017941 */ /* 0x000fea0003800000 */
.L_x_467:
        /* <DEDUP_REMOVED lines=9> */
.L_x_470:
[----:B------:R-:W-:Y:S05]  /*c420*/  BSYNC B1 ;  /* 0x0000000000017941 */ /* 0x000fea0003800000 */
.L_x_469:
        /* <DEDUP_REMOVED lines=9> */
.L_x_472:
[----:B------:R-:W-:Y:S05]  /*c4c0*/  BSYNC B1 ;  /* 0x0000000000017941 */ /* 0x000fea0003800000 */
.L_x_471:
[----:B------:R-:W-:Y:S05]  /*c4d0*/  @!P0 BRA `(.L_x_473) ;  /* 0x00000040005c8947 */ /* 0x000fea0003800000 */
[----:B0----5:R-:W-:-:S05]  /*c4e0*/  HADD2.F32 R3, -RZ, R200.H0_H0 ;  /* 0x200000c8ff037230 */ /* 0x021fca0000004100 */
[----:B------:R-:W-:-:S04]  /*c4f0*/  FMUL R0, R3, R16 ;  /* 0x0000001003007220 */ /* 0x000fc80000400000 */
[----:B------:R-:W-:-:S05]  /*c500*/  FFMA R0, R39, R2, R0 ;  /* 0x0000000227007223 */ /* 0x000fca0000000000 */
[----:B------:R-:W-:-:S05]  /*c510*/  F2FP.F16.F32.PACK_AB R0, RZ, R0 ;  /* 0x00000000ff00723e */ /* 0x000fca00000000ff */
[----:B------:R0:W-:Y:S01]  /*c520*/  STG.E.U16 desc[UR36][R22.64+0x1b2], R0 ;  /* 0x0001b20016007986 */ /* 0x0001e2000c101524 */
[----:B------:R-:W-:Y:S05]  /*c530*/  BRA `(.L_x_473) ;  /* 0x0000004000447947 */ /* 0x000fea0003800000 */
.L_x_30:
[----:B------:R-:W2:Y:S01]  /*c540*/  LDL.LU R221, [R1+0x44] ;  /* 0x0000440001dd7983 */ /* 0x000ea20000300800 */
[----:B------:R-:W-:-:S03]  /*c550*/  ULDC.64 UR4, c[0x0][0x5c0] ;  /* 0x0001700000047ab9 */ /* 0x000fc60000000a00 */
[----:B------:R-:W3:Y:S04]  /*c560*/  LDL.LU R13, [R1+0x48] ;  /* 0x00004800010d7983 */ /* 0x000ee80000300800 */
[----:B------:R-:W4:Y:S04]  /*c570*/  LDL.LU R12, [R1+0x4c] ;  /* 0x00004c00010c7983 */ /* 0x000f280000300800 */
[----:B------:R-:W5:Y:S04]  /*c580*/  LDL.LU R15, [R1+0x40] ;  /* 0x00004000010f7983 */ /* 0x000f680000300800 */
        /* <DEDUP_REMOVED lines=10> */
[----:B------:R-:W5:Y:S01]  /*c630*/  LDL.LU R22, [R1+0x7c] ;  /* 0x00007c0001167983 */ /* 0x000f620000300800 */
[----:B------:R-:W-:-:S02]  /*c640*/  LEA R4, P2, R6, UR4, 0x1 ;  /* 0x0000000406047c11 */ /* 0x000fc4000f8408ff */
[----:B------:R-:W-:Y:S02]  /*c650*/  ISETP.GT.AND P3, PT, R3, 0x1, PT ;  /* 0x000000010300780c */ /* 0x000fe40003f64270 */
[----:B0-----:R-:W-:Y:S02]  /*c660*/  LEA.HI.X R5, R6, UR5, R14, 0x1, P2 ;  /* 0x0000000506057c11 */ /* 0x001fe400090f0c0e */
[----:B------:R-:W-:Y:S01]  /*c670*/  ISETP.GT.AND P2, PT, R0, RZ, P3 ;  /* 0x000000ff0000720c */ /* 0x000fe20001f44270 */
[----:B------:R-:W-:Y:S02]  /*c680*/  IMAD.SHL.U32 R14, R18, 0x10, RZ ;  /* 0x00000010120e7824 */ /* 0x000fe400078e00ff */
[-C--:B--2---:R-:W-:Y:S02]  /*c690*/  FMUL R7, R221, R2.reuse ;  /* 0x00000002dd077220 */ /* 0x084fe40000400000 */
[----:B------:R-:W2:Y:S01]  /*c6a0*/  LDL.LU R221, [R1+0x60] ;  /* 0x0000600001dd7983 */ /* 0x000ea20000300800 */
[----:B---3--:R-:W-:-:S02]  /*c6b0*/  FMUL R13, R13, R2 ;  /* 0x000000020d0d7220 */ /* 0x008fc40000400000 */
[----:B------:R-:W-:Y:S01]  /*c6c0*/  F2FP.F16.F32.PACK_AB R7, RZ, R7 ;  /* 0x00000007ff07723e */ /* 0x000fe200000000ff */
[-C--:B----4-:R-:W-:Y:S02]  /*c6d0*/  FMUL R12, R12, R2.reuse ;  /* 0x000000020c0c7220 */ /* 0x090fe40000400000 */
[----:B------:R-:W-:Y:S01]  /*c6e0*/  F2FP.F16.F32.PACK_AB R13, RZ, R13 ;  /* 0x0000000dff0d723e */ /* 0x000fe200000000ff */
[----:B-----5:R-:W-:Y:S01]  /*c6f0*/  FMUL R6, R15, R2 ;  /* 0x000000020f067220 */ /* 0x020fe20000400000 */
[----:B------:R-:W-:Y:S01]  /*c700*/  @P2 STG.E.U16 desc[UR36][R4.64+0x2], R7 ;  /* 0x0000020704002986 */ /* 0x000fe2000c101524 */
[----:B------:R-:W-:Y:S01]  /*c710*/  F2FP.F16.F32.PACK_AB R12, RZ, R12 ;  /* 0x0000000cff0c723e */ /* 0x000fe200000000ff */
[----:B------:R-:W-:Y:S02]  /*c720*/  FMUL R11, R11, R2 ;  /* 0x000000020b0b7220 */ /* 0x000fe40000400000 */
[----:B------:R-:W-:Y:S02]  /*c730*/  F2FP.F16.F32.PACK_AB R6, RZ, R6 ;  /* 0x00000006ff06723e */ /* 0x000fe400000000ff */
[----:B------:R-:W-:Y:S01]  /*c740*/  SHF.L.U64.HI R15, R18, 0x4, R19 ;  /* 0x00000004120f7819 */ /* 0x000fe20000010213 */
[-C--:B------:R-:W-:Y:S01]  /*c750*/  FMUL R10, R10, R2.reuse ;  /* 0x000000020a0a7220 */ /* 0x080fe20000400000 */
[----:B------:R-:W-:Y:S01]  /*c760*/  ISETP.GT.AND P2, PT, R0, 0x8, P0 ;  /* 0x000000080000780c */ /* 0x000fe20000744270 */
[----:B------:R0:W-:Y:S01]  /*c770*/  @P1 STG.E.U16 desc[UR36][R4.64], R6 ;  /* 0x0000000604001986 */ /* 0x0001e2000c101524 */
[----:B------:R-:W-:Y:S01]  /*c780*/  F2FP.F16.F32.PACK_AB R11, RZ, R11 ;  /* 0x0000000bff0b723e */ /* 0x000fe200000000ff */
[----:B------:R-:W-:Y:S01]  /*c790*/  FMUL R9, R9, R2 ;  /* 0x0000000209097220 */ /* 0x000fe20000400000 */
[----:B------:R-:W-:Y:S01]  /*c7a0*/  F2FP.F16.F32.PACK_AB R10, RZ, R10 ;  /* 0x0000000aff0a723e */ /* 0x000fe200000000ff */
[----:B------:R-:W-:Y:S01]  /*c7b0*/  FMUL R8, R8, R2 ;  /* 0x0000000208087220 */ /* 0x000fe20000400000 */
[----:B0-----:R-:W-:-:S05]  /*c7c0*/  IADD3 R6, P1, R14, R4, RZ ;  /* 0x000000040e067210 */ /* 0x001fca0007f3e0ff */
[----:B------:R-:W-:Y:S01]  /*c7d0*/  IMAD.X R7, R15, 0x1, R5, P1 ;  /* 0x000000010f077824 */ /* 0x000fe200008e0605 */
[----:B------:R-:W-:-:S04]  /*c7e0*/  ISETP.GT.AND P1, PT, R0, 0x8, P3 ;  /* 0x000000080000780c */ /* 0x000fc80001f24270 */
[----:B------:R0:W-:Y:S09]  /*c7f0*/  @P2 STG.E.U16 desc[UR36][R6.64], R13 ;  /* 0x0000000d06002986 */ /* 0x0001f2000c101524 */
[----:B------:R1:W-:Y:S01]  /*c800*/  @P1 STG.E.U16 desc[UR36][R6.64+0x2], R12 ;  /* 0x0000020c06001986 */ /* 0x0003e2000c101524 */
[----:B------:R-:W-:-:S03]  /*c810*/  ISETP.GT.AND P1, PT, R3, 0x8, PT ;  /* 0x000000080300780c */ /* 0x000fc60003f24270 */
[----:B0-----:R-:W3:Y:S01]  /*c820*/  LDL.LU R13, [R1+0x4] ;  /* 0x00000400010d7983 */ /* 0x001ee20000300800 */
[----:B------:R-:W-:-:S03]  /*c830*/  ISETP.GT.AND P2, PT, R0, RZ, P1 ;  /* 0x000000ff0000720c */ /* 0x000fc60000f44270 */
[----:B-1----:R-:W4:Y:S01]  /*c840*/  LDL.LU R12, [R1] ;  /* 0x00000000010c7983 */ /* 0x002f220000300800 */
[----:B------:R-:W-:Y:S02]  /*c850*/  F2FP.F16.F32.PACK_AB R9, RZ, R9 ;  /* 0x00000009ff09723e */ /* 0x000fe400000000ff */
[----:B------:R-:W-:Y:S01]  /*c860*/  F2FP.F16.F32.PACK_AB R8, RZ, R8 ;  /* 0x00000008ff08723e */ /* 0x000fe200000000ff */
[----:B------:R-:W5:Y:S06]  /*c870*/  LDL.LU R227, [R1+0x8] ;  /* 0x0000080001e37983 */ /* 0x000f6c0000300800 */
[----:B------:R-:W-:Y:S01]  /*c880*/  @P2 STG.E.U16 desc[UR36][R4.64+0x10], R11 ;  /* 0x0000100b04002986 */ /* 0x000fe2000c101524 */
[----:B------:R-:W-:-:S03]  /*c890*/  ISETP.GT.AND P2, PT, R3, 0x9, PT ;  /* 0x000000090300780c */ /* 0x000fc60003f44270 */
[----:B------:R-:W5:Y:S01]  /*c8a0*/  LDL.LU R226, [R1+0xc] ;  /* 0x00000c0001e27983 */ /* 0x000f620000300800 */
[C---:B------:R-:W-:Y:S02]  /*c8b0*/  ISETP.GT.AND P3, PT, R0.reuse, RZ, P2 ;  /* 0x000000ff0000720c */ /* 0x040fe40001764270 */
[C---:B------:R-:W-:Y:S01]  /*c8c0*/  ISETP.GT.AND P4, PT, R0.reuse, 0x8, P2 ;  /* 0x000000080000780c */ /* 0x040fe20001784270 */
[----:B------:R-:W5:Y:S04]  /*c8d0*/  LDL.LU R225, [R1+0x10] ;  /* 0x0000100001e17983 */ /* 0x000f680000300800 */
[----:B------:R-:W5:Y:S04]  /*c8e0*/  LDL.LU R224, [R1+0x14] ;  /* 0x0000140001e07983 */ /* 0x000f680000300800 */
[----:B------:R-:W5:Y:S04]  /*c8f0*/  LDL.LU R223, [R1+0x18] ;  /* 0x0000180001df7983 */ /* 0x000f680000300800 */
[----:B------:R-:W-:Y:S01]  /*c900*/  @P3 STG.E.U16 desc[UR36][R4.64+0x12], R10 ;  /* 0x0000120a04003986 */ /* 0x000fe2000c101524 */
[----:B------:R-:W-:-:S03]  /*c910*/  ISETP.GT.AND P3, PT, R0, 0x8, P1 ;  /* 0x000000080000780c */ /* 0x000fc60000f64270 */
[----:B------:R-:W-:Y:S04]  /*c920*/  @P4 STG.E.U16 desc[UR36][R6.64+0x12], R8 ;  /* 0x0000120806004986 */ /* 0x000fe8000c101524 */
[----:B------:R-:W5:Y:S06]  /*c930*/  LDL.LU R222, [R1+0x1c] ;  /* 0x00001c0001de7983 */ /* 0x000f6c0000300800 */
[----:B------:R0:W-:Y:S01]  /*c940*/  @P3 STG.E.U16 desc[UR36][R6.64+0x10], R9 ;  /* 0x0000100906003986 */ /* 0x0001e2000c101524 */
[----:B------:R-:W-:-:S04]  /*c950*/  ISETP.GT.AND P3, PT, R3, 0x10, PT ;  /* 0x000000100300780c */ /* 0x000fc80003f64270 */
[----:B------:R-:W-:Y:S01]  /*c960*/  ISETP.GT.AND P4, PT, R0, RZ, P3 ;  /* 0x000000ff0000720c */ /* 0x000fe20001f84270 */
[----:B0-----:R-:W-:-:S05]  /*c970*/  FMUL R9, R220, R2 ;  /* 0x00000002dc097220 */ /* 0x001fca0000400000 */
[----:B------:R-:W-:Y:S02]  /*c980*/  F2FP.F16.F32.PACK_AB R9, RZ, R9 ;  /* 0x00000009ff09723e */ /* 0x000fe400000000ff */
[----:B------:R-:W-:-:S04]  /*c990*/  LOP3.LUT R17, R17, 0xffffffef, RZ, 0xc0, !PT ;  /* 0xffffffef11117812 */ /* 0x000fc800078ec0ff */
[----:B------:R-:W-:Y:S01]  /*c9a0*/  @P1 LOP3.LUT R17, R17, 0x10, RZ, 0xfc, !PT ;  /* 0x0000001011111812 */ /* 0x000fe200078efcff */
[----:B--2---:R-:W-:Y:S02]  /*c9b0*/  FMUL R8, R221, R2 ;  /* 0x00000002dd087220 */ /* 0x004fe40000400000 */
[----:B------:R-:W2:Y:S03]  /*c9c0*/  LDL.LU R221, [R1+0x20] ;  /* 0x0000200001dd7983 */ /* 0x000ea60000300800 */
[----:B------:R-:W-:Y:S01]  /*c9d0*/  F2FP.F16.F32.PACK_AB R8, RZ, R8 ;  /* 0x00000008ff08723e */ /* 0x000fe200000000ff */
[----:B------:R-:W2:Y:S04]  /*c9e0*/  LDL.LU R220, [R1+0x24] ;  /* 0x0000240001dc7983 */ /* 0x000ea80000300800 */
[----:B------:R0:W-:Y:S01]  /*c9f0*/  @P4 STG.E.U16 desc[UR36][R4.64+0x20], R8 ;  /* 0x0000200804004986 */ /* 0x0001e2000c101524 */
[----:B------:R-:W-:-:S04]  /*ca00*/  ISETP.GT.AND P4, PT, R3, 0x11, PT ;  /* 0x000000110300780c */ /* 0x000fc80003f84270 */
[C---:B------:R-:W-:Y:S01]  /*ca10*/  ISETP.GT.AND P5, PT, R0.reuse, RZ, P4 ;  /* 0x000000ff0000720c */ /* 0x040fe200027a4270 */
[----:B0-----:R-:W-:Y:S02]  /*ca20*/  FMUL R8, R219, R2 ;  /* 0x00000002db087220 */ /* 0x001fe40000400000 */
[----:B------:R-:W2:Y:S10]  /*ca30*/  LDL.LU R219, [R1+0x28] ;  /* 0x0000280001db7983 */ /* 0x000eb40000300800 */
[----:B------:R-:W-:Y:S01]  /*ca40*/  @P5 STG.E.U16 desc[UR36][R4.64+0x22], R9 ;  /* 0x0000220904005986 */ /* 0x000fe2000c101524 */
[----:B------:R-:W-:-:S02]  /*ca50*/  ISETP.GT.AND P5, PT, R0, 0x8, P3 ;  /* 0x000000080000780c */ /* 0x000fc40001fa4270 */
[----:B------:R-:W-:-:S11]  /*ca60*/  F2FP.F16.F32.PACK_AB R8, RZ, R8 ;  /* 0x00000008ff08723e */ /* 0x000fd600000000ff */
[----:B------:R0:W-:Y:S01]  /*ca70*/  @P5 STG.E.U16 desc[UR36][R6.64+0x20], R8 ;  /* 0x0000200806005986 */ /* 0x0001e2000c101524 */
[----:B------:R-:W-:Y:S01]  /*ca80*/  ISETP.GT.AND P5, PT, R0, 0x8, P4 ;  /* 0x000000080000780c */ /* 0x000fe200027a4270 */
[-C--:B0-----:R-:W-:Y:S01]  /*ca90*/  FMUL R8, R218, R2.reuse ;  /* 0x00000002da087220 */ /* 0x081fe20000400000 */
[----:B------:R-:W-:Y:S01]  /*caa0*/  FMUL R9, R22, R2 ;  /* 0x0000000216097220 */ /* 0x000fe20000400000 */
[----:B------:R-:W2:Y:S03]  /*cab0*/  LDL.LU R218, [R1+0x2c] ;  /* 0x00002c0001da7983 */ /* 0x000ea60000300800 */
[----:B------:R-:W-:Y:S01]  /*cac0*/  F2FP.F16.F32.PACK_AB R8, RZ, R8 ;  /* 0x00000008ff08723e */ /* 0x000fe200000000ff */
[----:B------:R-:W2:Y:S06]  /*cad0*/  LDL.LU R22, [R1+0x30] ;  /* 0x0000300001167983 */ /* 0x000eac0000300800 */
[----:B------:R0:W-:Y:S01]  /*cae0*/  @P5 STG.E.U16 desc[UR36][R6.64+0x22], R8 ;  /* 0x0000220806005986 */ /* 0x0001e2000c101524 */
[----:B------:R-:W-:-:S04]  /*caf0*/  ISETP.GT.AND P5, PT, R3, 0x18, PT ;  /* 0x000000180300780c */ /* 0x000fc80003fa4270 */
[----:B------:R-:W-:Y:S01]  /*cb00*/  ISETP.GT.AND P6, PT, R0, RZ, P5 ;  /* 0x000000ff0000720c */ /* 0x000fe20002fc4270 */
[----:B0-----:R-:W-:-:S05]  /*cb10*/  FMUL R8, R217, R2 ;  /* 0x00000002d9087220 */ /* 0x001fca0000400000 */
[----:B------:R-:W-:-:S07]  /*cb20*/  F2FP.F16.F32.PACK_AB R8, RZ, R8 ;  /* 0x00000008ff08723e */ /* 0x000fce00000000ff */
[----:B------:R0:W-:Y:S01]  /*cb30*/  @P6 STG.E.U16 desc[UR36][R4.64+0x30], R8 ;  /* 0x0000300804006986 */ /* 0x0001e2000c101524 */
[----:B------:R-:W-:-:S04]  /*cb40*/  ISETP.GT.AND P6, PT, R3, 0x19, PT ;  /* 0x000000190300780c */ /* 0x000fc80003fc4270 */
[----:B------:R-:W-:Y:S01]  /*cb50*/  ISETP.GT.AND P1, PT, R0, RZ, P6 ;  /* 0x000000ff0000720c */ /* 0x000fe20003724270 */
[----:B0-----:R-:W-:-:S05]  /*cb60*/  FMUL R8, R216, R2 ;  /* 0x00000002d8087220 */ /* 0x001fca0000400000 */
[----:B------:R-:W-:-:S07]  /*cb70*/  F2FP.F16.F32.PACK_AB R8, RZ, R8 ;  /* 0x00000008ff08723e */ /* 0x000fce00000000ff */
[----:B------:R0:W-:Y:S02]  /*cb80*/  @P1 STG.E.U16 desc[UR36][R4.64+0x32], R8 ;  /* 0x0000320804001986 */ /* 0x0001e4000c101524 */
[----:B0-----:R-:W-:Y:S02]  /*cb90*/  FMUL R8, R23, R2 ;  /* 0x0000000217087220 */ /* 0x001fe40000400000 */
[----:B------:R-:W2:Y:S04]  /*cba0*/  LDL.LU R23, [R1+0x34] ;  /* 0x0000340001177983 */ /* 0x000ea80000300800 */
[----:B------:R-:W2:Y:S04]  /*cbb0*/  LDL.LU R216, [R1+0x38] ;  /* 0x0000380001d87983 */ /* 0x000ea80000300800 */
[----:B------:R-:W2:Y:S01]  /*cbc0*/  LDL.LU R217, [R1+0x3c] ;  /* 0x00003c0001d97983 */ /* 0x000ea20000300800 */
[----:B------:R-:W-:-:S02]  /*cbd0*/  ISETP.GT.AND P1, PT, R0, 0x8, P5 ;  /* 0x000000080000780c */ /* 0x000fc40002f24270 */
[----:B------:R-:W-:Y:S02]  /*cbe0*/  F2FP.F16.F32.PACK_AB R8, RZ, R8 ;  /* 0x00000008ff08723e */ /* 0x000fe400000000ff */
[----:B------:R-:W-:-:S09]  /*cbf0*/  F2FP.F16.F32.PACK_AB R9, RZ, R9 ;  /* 0x00000009ff09723e */ /* 0x000fd200000000ff */
[----:B------:R-:W-:Y:S01]  /*cc00*/  @P1 STG.E.U16 desc[UR36][R6.64+0x30], R8 ;  /* 0x0000300806001986 */ /* 0x000fe2000c101524 */
[----:B------:R-:W-:Y:S01]  /*cc10*/  ISETP.GT.AND P1, PT, R0, 0x8, P6 ;  /* 0x000000080000780c */ /* 0x000fe20003724270 */
[----:B----4-:R-:W-:Y:S01]  /*cc20*/  FMUL R10, R12, R2 ;  /* 0x000000020c0a7220 */ /* 0x010fe20000400000 */
[----:B------:R-:W-:-:S11]  /*cc30*/  IMAD R19, R19, 0xf0, RZ ;  /* 0x000000f013137824 */ /* 0x000fd600078e02ff */
[----:B------:R0:W-:Y:S01]  /*cc40*/  @P1 STG.E.U16 desc[UR36][R6.64+0x32], R9 ;  /* 0x0000320906001986 */ /* 0x0001e2000c101524 */
[----:B------:R-:W-:Y:S02]  /*cc50*/  ISETP.GT.AND P1, PT, R0, 0x80, P0 ;  /* 0x000000800000780c */ /* 0x000fe40000724270 */
[----:B------:R-:W-:Y:S01]  /*cc60*/  F2FP.F16.F32.PACK_AB R10, RZ, R10 ;  /* 0x0000000aff0a723e */ /* 0x000fe200000000ff */
[----:B0-----:R-:W-:-:S04]  /*cc70*/  IMAD.WIDE.U32 R8, R18, 0xf0, R6 ;  /* 0x000000f012087825 */ /* 0x001fc800078e0006 */
[----:B------:R-:W-:-:S06]  /*cc80*/  IMAD.IADD R9, R9, 0x1, R19 ;  /* 0x0000000109097824 */ /* 0x000fcc00078e0213 */
[----:B------:R3:W-:Y:S01]  /*cc90*/  @P1 STG.E.U16 desc[UR36][R8.64], R10 ;  /* 0x0000000a08001986 */ /* 0x0007e2000c101524 */
[----:B------:R-:W-:-:S04]  /*cca0*/  ISETP.GT.AND P1, PT, R3, 0x1, PT ;  /* 0x000000010300780c */ /* 0x000fc80003f24270 */
[C---:B------:R-:W-:Y:S01]  /*ccb0*/  ISETP.GT.AND P1, PT, R0.reuse, 0x80, P1 ;  /* 0x000000800000780c */ /* 0x040fe20000f24270 */
[----:B---3--:R-:W-:Y:S01]  /*ccc0*/  FMUL R10, R13, R2 ;  /* 0x000000020d0a7220 */ /* 0x008fe20000400000 */
[----:B------:R-:W-:-:S04]  /*ccd0*/  ISETP.GT.AND P0, PT, R0, 0x88, P0 ;  /* 0x000000880000780c */ /* 0x000fc80000704270 */
[----:B------:R-:W-:Y:S01]  /*cce0*/  F2FP.F16.F32.PACK_AB R10, RZ, R10 ;  /* 0x0000000aff0a723e */ /* 0x000fe200000000ff */
[----:B-----5:R-:W-:-:S06]  /*ccf0*/  FMUL R12, R227, R2 ;  /* 0x00000002e30c7220 */ /* 0x020fcc0000400000 */
[----:B------:R0:W-:Y:S01]  /*cd00*/  @P1 STG.E.U16 desc[UR36][R8.64+0x2], R10 ;  /* 0x0000020a08001986 */ /* 0x0001e2000c101524 */
[----:B------:R-:W-:Y:S02]  /*cd10*/  F2FP.F16.F32.PACK_AB R12, RZ, R12 ;  /* 0x0000000cff0c723e */ /* 0x000fe400000000ff */
[----:B0-----:R-:W-:-:S05]  /*cd20*/  IADD3 R10, P1, R14, R8, RZ ;  /* 0x000000080e0a7210 */ /* 0x001fca0007f3e0ff */
[----:B------:R-:W-:-:S05]  /*cd30*/  IMAD.X R11, R15, 0x1, R9, P1 ;  /* 0x000000010f0b7824 */ /* 0x000fca00008e0609 */
[----:B------:R0:W-:Y:S01]  /*cd40*/  @P0 STG.E.U16 desc[UR36][R10.64], R12 ;  /* 0x0000000c0a000986 */ /* 0x0001e2000c101524 */
[----:B------:R-:W-:-:S04]  /*cd50*/  ISETP.GT.AND P0, PT, R3, 0x1, PT ;  /* 0x000000010300780c */ /* 0x000fc80003f04270 */
[----:B------:R-:W-:Y:S01]  /*cd60*/  ISETP.GT.AND P0, PT, R0, 0x88, P0 ;  /* 0x000000880000780c */ /* 0x000fe20000704270 */
[----:B0-----:R-:W-:Y:S01]  /*cd70*/  FMUL R12, R226, R2 ;  /* 0x00000002e20c7220 */ /* 0x001fe20000400000 */
[----:B------:R-:W-:-:S04]  /*cd80*/  LOP3.LUT P1, RZ, R17, 0x10, RZ, 0xc0, !PT ;  /* 0x0000001011ff7812 */ /* 0x000fc8000782c0ff */
[----:B------:R-:W-:-:S07]  /*cd90*/  F2FP.F16.F32.PACK_AB R12, RZ, R12 ;  /* 0x0000000cff0c723e */ /* 0x000fce00000000ff */
[----:B------:R0:W-:Y:S01]  /*cda0*/  @P0 STG.E.U16 desc[UR36][R10.64+0x2], R12 ;  /* 0x0000020c0a000986 */ /* 0x0001e2000c101524 */
[----:B------:R-:W-:Y:S01]  /*cdb0*/  ISETP.GT.AND P0, PT, R0, 0x80, P1 ;  /* 0x000000800000780c */ /* 0x000fe20000f04270 */
[-C--:B------:R-:W-:Y:S01]  /*cdc0*/  FMUL R13, R224, R2.reuse ;  /* 0x00000002e00d7220 */ /* 0x080fe20000400000 */
[----:B0-----:R-:W-:-:S05]  /*cdd0*/  FMUL R12, R225, R2 ;  /* 0x00000002e10c7220 */ /* 0x001fca0000400000 */
[----:B------:R-:W-:Y:S02]  /*cde0*/  F2FP.F16.F32.PACK_AB R12, RZ, R12 ;  /* 0x0000000cff0c723e */ /* 0x000fe400000000ff */
[----:B------:R-:W-:-:S04]  /*cdf0*/  F2FP.F16.F32.PACK_AB R13, RZ, R13 ;  /* 0x0000000dff0d723e */ /* 0x000fc800000000ff */
[----:B------:R0:W-:Y:S01]  /*ce00*/  @P0 STG.E.U16 desc[UR36][R8.64+0x10], R12 ;  /* 0x0000100c08000986 */ /* 0x0001e2000c101524 */
[----:B------:R-:W-:Y:S02]  /*ce10*/  ISETP.GT.AND P0, PT, R0, 0x80, P2 ;  /* 0x000000800000780c */ /* 0x000fe40001704270 */
[----:B0-----:R-:W-:Y:S01]  /*ce20*/  PRMT R12, R13, 0x7610, R12 ;  /* 0x000076100d0c7816 */ /* 0x001fe2000000000c */
[----:B------:R-:W-:-:S05]  /*ce30*/  FMUL R13, R223, R2 ;  /* 0x00000002df0d7220 */ /* 0x000fca0000400000 */
[----:B------:R-:W-:-:S05]  /*ce40*/  F2FP.F16.F32.PACK_AB R13, RZ, R13 ;  /* 0x0000000dff0d723e */ /* 0x000fca00000000ff */
[----:B------:R0:W-:Y:S01]  /*ce50*/  @P0 STG.E.U16 desc[UR36][R8.64+0x12], R12 ;  /* 0x0000120c08000986 */ /* 0x0001e2000c101524 */
[C---:B------:R-:W-:Y:S02]  /*ce60*/  ISETP.GT.AND P1, PT, R0.reuse, 0x88, P1 ;  /* 0x000000880000780c */ /* 0x040fe40000f24270 */
[----:B------:R-:W-:Y:S02]  /*ce70*/  ISETP.GT.AND P2, PT, R0, 0x88, P2 ;  /* 0x000000880000780c */ /* 0x000fe40001744270 */
[----:B0-----:R-:W-:Y:S01]  /*ce80*/  PRMT R12, R13, 0x7610, R12 ;  /* 0x000076100d0c7816 */ /* 0x001fe2000000000c */
[----:B------:R-:W-:Y:S01]  /*ce90*/  FMUL R13, R222, R2 ;  /* 0x00000002de0d7220 */ /* 0x000fe20000400000 */
[----:B------:R-:W-:-:S04]  /*cea0*/  ISETP.GT.AND P0, PT, R0, 0x80, P3 ;  /* 0x000000800000780c */ /* 0x000fc80001f04270 */
[----:B------:R-:W-:-:S04]  /*ceb0*/  F2FP.F16.F32.PACK_AB R13, RZ, R13 ;  /* 0x0000000dff0d723e */ /* 0x000fc800000000ff */
[----:B------:R-:W-:Y:S01]  /*cec0*/  PRMT R20, R13, 0x7610, R20 ;  /* 0x000076100d147816 */ /* 0x000fe20000000014 */
[-C--:B--2---:R-:W-:Y:S01]  /*ced0*/  FMUL R13, R221, R2.reuse ;  /* 0x00000002dd0d7220 */ /* 0x084fe20000400000 */
[----:B------:R0:W-:Y:S04]  /*cee0*/  @P1 STG.E.U16 desc[UR36][R10.64+0x10], R12 ;  /* 0x0000100c0a001986 */ /* 0x0001e8000c101524 */
[----:B------:R-:W-:Y:S01]  /*cef0*/  F2FP.F16.F32.PACK_AB R13, RZ, R13 ;  /* 0x0000000dff0d723e */ /* 0x000fe200000000ff */
[----:B------:R-:W-:Y:S04]  /*cf00*/  @P2 STG.E.U16 desc[UR36][R10.64+0x12], R20 ;  /* 0x000012140a002986 */ /* 0x000fe8000c101524 */
[----:B------:R1:W-:Y:S01]  /*cf10*/  @P0 STG.E.U16 desc[UR36][R8.64+0x20], R13 ;  /* 0x0000200d08000986 */ /* 0x0003e2000c101524 */
[----:B------:R-:W-:Y:S01]  /*cf20*/  ISETP.GT.AND P0, PT, R0, 0x80, P4 ;  /* 0x000000800000780c */ /* 0x000fe20002704270 */
[----:B0-----:R-:W-:-:S05]  /*cf30*/  FMUL R12, R220, R2 ;  /* 0x00000002dc0c7220 */ /* 0x001fca0000400000 */
[----:B------:R-:W-:Y:S02]  /*cf40*/  F2FP.F16.F32.PACK_AB R12, RZ, R12 ;  /* 0x0000000cff0c723e */ /* 0x000fe400000000ff */
[----:B------:R-:W-:Y:S02]  /*cf50*/  ISETP.GT.AND P3, PT, R0, 0x88, P3 ;  /* 0x000000880000780c */ /* 0x000fe40001f64270 */
[----:B------:R-:W-:Y:S02]  /*cf60*/  PRMT R21, R12, 0x7610, R21 ;  /* 0x000076100c157816 */ /* 0x000fe40000000015 */
[C---:B------:R-:W-:Y:S01]  /*cf70*/  ISETP.GT.AND P1, PT, R0.reuse, 0x80, P6 ;  /* 0x000000800000780c */ /* 0x040fe20003724270 */
[----:B------:R-:W-:Y:S01]  /*cf80*/  FMUL R12, R219, R2 ;  /* 0x00000002db0c7220 */ /* 0x000fe20000400000 */
[C---:B------:R-:W-:Y:S01]  /*cf90*/  ISETP.GT.AND P4, PT, R0.reuse, 0x88, P4 ;  /* 0x000000880000780c */ /* 0x040fe20002784270 */
[----:B------:R0:W-:Y:S01]  /*cfa0*/  @P0 STG.E.U16 desc[UR36][R8.64+0x22], R21 ;  /* 0x0000221508000986 */ /* 0x0001e2000c101524 */
[----:B------:R-:W-:-:S02]  /*cfb0*/  ISETP.GT.AND P0, PT, R0, 0x80, P5 ;  /* 0x000000800000780c */ /* 0x000fc40002f04270 */
[----:B------:R-:W-:Y:S02]  /*cfc0*/  F2FP.F16.F32.PACK_AB R12, RZ, R12 ;  /* 0x0000000cff0c723e */ /* 0x000fe400000000ff */
[----:B------:R-:W-:-:S03]  /*cfd0*/  ISETP.GT.AND P5, PT, R0, 0x88, P5 ;  /* 0x000000880000780c */ /* 0x000fc60002fa4270 */
[----:B------:R2:W-:Y:S02]  /*cfe0*/  @P3 STG.E.U16 desc[UR36][R10.64+0x20], R12 ;  /* 0x0000200c0a003986 */ /* 0x0005e4000c101524 */
[----:B-1----:R-:W-:Y:S01]  /*cff0*/  @P1 IMAD.MOV.U32 R13, RZ, RZ, R9 ;  /* 0x000000ffff0d1224 */ /* 0x002fe200078e0009 */
[----:B------:R-:W-:Y:S01]  /*d000*/  ISETP.GT.AND P2, PT, R3, 0x20, PT ;  /* 0x000000200300780c */ /* 0x000fe20003f44270 */
[-C--:B0-----:R-:W-:Y:S01]  /*d010*/  FMUL R21, R218, R2.reuse ;  /* 0x00000002da157220 */ /* 0x081fe20000400000 */
[----:B------:R-:W-:-:S04]  /*d020*/  FMUL R22, R22, R2 ;  /* 0x0000000216167220 */ /* 0x000fc80000400000 */
[----:B------:R-:W-:Y:S01]  /*d030*/  F2FP.F16.F32.PACK_AB R21, RZ, R21 ;  /* 0x00000015ff15723e */ /* 0x000fe200000000ff */
[----:B--2---:R-:W-:Y:S01]  /*d040*/  @P1 IMAD.MOV.U32 R12, RZ, RZ, R8 ;  /* 0x000000ffff0c1224 */ /* 0x004fe200078e0008 */
[----:B------:R-:W-:-:S03]  /*d050*/  F2FP.F16.F32.PACK_AB R22, RZ, R22 ;  /* 0x00000016ff16723e */ /* 0x000fc600000000ff */
[----:B------:R-:W-:Y:S01]  /*d060*/  @P4 STG.E.U16 desc[UR36][R10.64+0x22], R21 ;  /* 0x000022150a004986 */ /* 0x000fe2000c101524 */
[----:B------:R-:W-:-:S03]  /*d070*/  ISETP.GT.AND P6, PT, R0, 0x88, P6 ;  /* 0x000000880000780c */ /* 0x000fc600037c4270 */
[----:B------:R0:W-:Y:S01]  /*d080*/  @P0 STG.E.U16 desc[UR36][R8.64+0x30], R22 ;  /* 0x0000301608000986 */ /* 0x0001e2000c101524 */
[----:B------:R-:W-:Y:S01]  /*d090*/  ISETP.GT.AND P0, PT, R3, 0x21, PT ;  /* 0x000000210300780c */ /* 0x000fe20003f04270 */
[----:B------:R-:W-:-:S03]  /*d0a0*/  FMUL R200, R200, R2 ;  /* 0x00000002c8c87220 */ /* 0x000fc60000400000 */
[----:B------:R-:W-:Y:S01]  /*d0b0*/  ISETP.GT.AND P3, PT, R0, RZ, P0 ;  /* 0x000000ff0000720c */ /* 0x000fe20000764270 */
[-C--:B------:R-:W-:Y:S01]  /*d0c0*/  FMUL R201, R201, R2.reuse ;  /* 0x00000002c9c97220 */ /* 0x080fe20000400000 */
[----:B------:R-:W-:Y:S01]  /*d0d0*/  FMUL R202, R202, R2 ;  /* 0x00000002caca7220 */ /* 0x000fe20000400000 */
[----:B------:R-:W-:Y:S02]  /*d0e0*/  F2FP.F16.F32.PACK_AB R200, RZ, R200 ;  /* 0x000000c8ffc8723e */ /* 0x000fe400000000ff */
[----:B------:R-:W-:Y:S01]  /*d0f0*/  ISETP.GT.AND P4, PT, R0, 0x8, P0 ;  /* 0x000000080000780c */ /* 0x000fe20000784270 */
[----:B0-----:R-:W-:Y:S02]  /*d100*/  @P5 IMAD.MOV.U32 R8, RZ, RZ, R10 ;  /* 0x000000ffff085224 */ /* 0x001fe400078e000a */
[----:B------:R-:W-:Y:S01]  /*d110*/  @P5 IMAD.MOV.U32 R9, RZ, RZ, R11 ;  /* 0x000000ffff095224 */ /* 0x000fe200078e000b */
[----:B------:R-:W-:Y:S01]  /*d120*/  F2FP.F16.F32.PACK_AB R201, RZ, R201 ;  /* 0x000000c9ffc9723e */ /* 0x000fe200000000ff */
[----:B------:R-:W-:Y:S01]  /*d130*/  FMUL R203, R203, R2 ;  /* 0x00000002cbcb7220 */ /* 0x000fe20000400000 */
[----:B------:R-:W-:-:S04]  /*d140*/  F2FP.F16.F32.PACK_AB R202, RZ, R202 ;  /* 0x000000caffca723e */ /* 0x000fc800000000ff */
[----:B------:R-:W-:Y:S01]  /*d150*/  F2FP.F16.F32.PACK_AB R203, RZ, R203 ;  /* 0x000000cbffcb723e */ /* 0x000fe200000000ff */
[----:B------:R-:W-:-:S05]  /*d160*/  FMUL R23, R23, R2 ;  /* 0x0000000217177220 */ /* 0x000fca0000400000 */
[----:B------:R-:W-:Y:S01]  /*d170*/  F2FP.F16.F32.PACK_AB R23, RZ, R23 ;  /* 0x00000017ff17723e */ /* 0x000fe200000000ff */
[----:B------:R-:W-:-:S04]  /*d180*/  FMUL R216, R216, R2 ;  /* 0x00000002d8d87220 */ /* 0x000fc80000400000 */
[----:B------:R-:W-:Y:S01]  /*d190*/  @P1 STG.E.U16 desc[UR36][R12.64+0x32], R23 ;  /* 0x000032170c001986 */ /* 0x000fe2000c101524 */
[C---:B------:R-:W-:Y:S01]  /*d1a0*/  ISETP.GT.AND P1, PT, R0.reuse, RZ, P2 ;  /* 0x000000ff0000720c */ /* 0x040fe20001724270 */
[----:B------:R-:W-:Y:S01]  /*d1b0*/  FMUL R20, R217, R2 ;  /* 0x00000002d9147220 */ /* 0x000fe20000400000 */
[----:B------:R-:W-:Y:S02]  /*d1c0*/  ISETP.GT.AND P2, PT, R0, 0x8, P2 ;  /* 0x000000080000780c */ /* 0x000fe40001744270 */
[----:B------:R-:W-:Y:S02]  /*d1d0*/  F2FP.F16.F32.PACK_AB R216, RZ, R216 ;  /* 0x000000d8ffd8723e */ /* 0x000fe400000000ff */
[----:B------:R-:W-:-:S03]  /*d1e0*/  F2FP.F16.F32.PACK_AB R20, RZ, R20 ;  /* 0x00000014ff14723e */ /* 0x000fc600000000ff */
[----:B------:R0:W-:Y:S04]  /*d1f0*/  @P5 STG.E.U16 desc[UR36][R8.64+0x30], R216 ;  /* 0x000030d808005986 */ /* 0x0001e8000c101524 */
[----:B------:R1:W-:Y:S04]  /*d200*/  @P6 STG.E.U16 desc[UR36][R10.64+0x32], R20 ;  /* 0x000032140a006986 */ /* 0x0003e8000c101524 */
[----:B------:R2:W-:Y:S01]  /*d210*/  @P1 STG.E.U16 desc[UR36][R4.64+0x40], R200 ;  /* 0x000040c804001986 */ /* 0x0005e2000c101524 */
[----:B------:R-:W-:-:S03]  /*d220*/  ISETP.GT.AND P1, PT, R3, 0x28, PT ;  /* 0x000000280300780c */ /* 0x000fc60003f24270 */
[----:B------:R2:W-:Y:S01]  /*d230*/  @P3 STG.E.U16 desc[UR36][R4.64+0x42], R201 ;  /* 0x000042c904003986 */ /* 0x0005e2000c101524 */
[----:B------:R-:W-:-:S03]  /*d240*/  ISETP.GT.AND P3, PT, R0, RZ, P1 ;  /* 0x000000ff0000720c */ /* 0x000fc60000f64270 */
[----:B------:R2:W-:Y:S01]  /*d250*/  @P2 STG.E.U16 desc[UR36][R6.64+0x40], R202 ;  /* 0x000040ca06002986 */ /* 0x0005e2000c101524 */
[----:B------:R-:W-:Y:S01]  /*d260*/  ISETP.GT.AND P2, PT, R3, 0x29, PT ;  /* 0x000000290300780c */ /* 0x000fe20003f44270 */
[-C--:B------:R-:W-:Y:S02]  /*d270*/  FMUL R204, R204, R2.reuse ;  /* 0x00000002cccc7220 */ /* 0x080fe40000400000 */
[----:B------:R2:W-:Y:S01]  /*d280*/  @P4 STG.E.U16 desc[UR36][R6.64+0x42], R203 ;  /* 0x000042cb06004986 */ /* 0x0005e2000c101524 */
[----:B------:R-:W-:Y:S01]  /*d290*/  ISETP.GT.AND P4, PT, R0, RZ, P2 ;  /* 0x000000ff0000720c */ /* 0x000fe20001784270 */
[----:B------:R-:W-:Y:S01]  /*d2a0*/  FMUL R205, R205, R2 ;  /* 0x00000002cdcd7220 */ /* 0x000fe20000400000 */
[----:B------:R-:W-:-:S04]  /*d2b0*/  F2FP.F16.F32.PACK_AB R204, RZ, R204 ;  /* 0x000000ccffcc723e */ /* 0x000fc800000000ff */
[----:B------:R-:W-:Y:S01]  /*d2c0*/  F2FP.F16.F32.PACK_AB R205, RZ, R205 ;  /* 0x000000cdffcd723e */ /* 0x000fe200000000ff */
[----:B------:R2:W-:Y:S01]  /*d2d0*/  @P3 STG.E.U16 desc[UR36][R4.64+0x50], R204 ;  /* 0x000050cc04003986 */ /* 0x0005e2000c101524 */
[----:B------:R-:W-:Y:S01]  /*d2e0*/  ISETP.GT.AND P3, PT, R0, 0x8, P1 ;  /* 0x000000080000780c */ /* 0x000fe20000f64270 */
[----:B------:R-:W-:-:S04]  /*d2f0*/  FMUL R206, R206, R2 ;  /* 0x00000002cece7220 */ /* 0x000fc80000400000 */
[----:B------:R2:W-:Y:S01]  /*d300*/  @P4 STG.E.U16 desc[UR36][R4.64+0x52], R205 ;  /* 0x000052cd04004986 */ /* 0x0005e2000c101524 */
[----:B------:R-:W-:Y:S01]  /*d310*/  ISETP.GT.AND P4, PT, R0, 0x8, P2 ;  /* 0x000000080000780c */ /* 0x000fe20001784270 */
[----:B------:R-:W-:Y:S01]  /*d320*/  FMUL R207, R207, R2 ;  /* 0x00000002cfcf7220 */ /* 0x000fe20000400000 */
[----:B------:R-:W-:-:S04]  /*d330*/  F2FP.F16.F32.PACK_AB R206, RZ, R206 ;  /* 0x000000ceffce723e */ /* 0x000fc800000000ff */
[----:B------:R-:W-:Y:S01]  /*d340*/  F2FP.F16.F32.PACK_AB R207, RZ, R207 ;  /* 0x000000cfffcf723e */ /* 0x000fe200000000ff */
[----:B------:R2:W-:Y:S01]  /*d350*/  @P3 STG.E.U16 desc[UR36][R6.64+0x50], R206 ;  /* 0x000050ce06003986 */ /* 0x0005e2000c101524 */
[----:B------:R-:W-:Y:S01]  /*d360*/  ISETP.GT.AND P3, PT, R3, 0x30, PT ;  /* 0x000000300300780c */ /* 0x000fe20003f64270 */
[----:B------:R-:W-:-:S04]  /*d370*/  FMUL R208, R208, R2 ;  /* 0x00000002d0d07220 */ /* 0x000fc80000400000 */
[----:B------:R2:W-:Y:S01]  /*d380*/  @P4 STG.E.U16 desc[UR36][R6.64+0x52], R207 ;  /* 0x000052cf06004986 */ /* 0x0005e2000c101524 */
[----:B------:R-:W-:Y:S01]  /*d390*/  ISETP.GT.AND P4, PT, R0, RZ, P3 ;  /* 0x000000ff0000720c */ /* 0x000fe20001f84270 */
[----:B0-----:R-:W-:Y:S01]  /*d3a0*/  IMAD.WIDE.U32 R8, R18, 0xf0, R6 ;  /* 0x000000f012087825 */ /* 0x001fe200078e0006 */
[----:B------:R-:W-:-:S03]  /*d3b0*/  F2FP.F16.F32.PACK_AB R208, RZ, R208 ;  /* 0x000000d0ffd0723e */ /* 0x000fc600000000ff */
[----:B------:R-:W-:-:S08]  /*d3c0*/  IMAD.IADD R9, R19, 0x1, R9 ;  /* 0x0000000113097824 */ /* 0x000fd000078e0209 */
[----:B------:R2:W-:Y:S01]  /*d3d0*/  @P4 STG.E.U16 desc[UR36][R4.64+0x60], R208 ;  /* 0x000060d004004986 */ /* 0x0005e2000c101524 */
[----:B------:R-:W-:-:S05]  /*d3e0*/  IADD3 R14, P4, R14, R8, RZ ;  /* 0x000000080e0e7210 */ /* 0x000fca0007f9e0ff */
[----:B------:R-:W-:Y:S01]  /*d3f0*/  IMAD.X R15, R15, 0x1, R9, P4 ;  /* 0x000000010f0f7824 */ /* 0x000fe200020e0609 */
[----:B------:R-:W-:Y:S01]  /*d400*/  ISETP.GT.AND P4, PT, R3, 0x31, PT ;  /* 0x000000310300780c */ /* 0x000fe20003f84270 */
[----:B------:R-:W-:-:S03]  /*d410*/  FMUL R209, R209, R2 ;  /* 0x00000002d1d17220 */ /* 0x000fc60000400000 */
[----:B------:R-:W-:Y:S02]  /*d420*/  ISETP.GT.AND P5, PT, R0, RZ, P4 ;  /* 0x000000ff0000720c */ /* 0x000fe400027a4270 */
[----:B------:R-:W-:Y:S01]  /*d430*/  F2FP.F16.F32.PACK_AB R209, RZ, R209 ;  /* 0x000000d1ffd1723e */ /* 0x000fe200000000ff */
[----:B------:R-:W-:-:S10]  /*d440*/  FMUL R210, R210, R2 ;  /* 0x00000002d2d27220 */ /* 0x000fd40000400000 */
[----:B------:R2:W-:Y:S01]  /*d450*/  @P5 STG.E.U16 desc[UR36][R4.64+0x62], R209 ;  /* 0x000062d104005986 */ /* 0x0005e2000c101524 */
[----:B------:R-:W-:Y:S02]  /*d460*/  ISETP.GT.AND P5, PT, R0, 0x8, P3 ;  /* 0x000000080000780c */ /* 0x000fe40001fa4270 */
[----:B------:R-:W-:Y:S01]  /*d470*/  F2FP.F16.F32.PACK_AB R210, RZ, R210 ;  /* 0x000000d2ffd2723e */ /* 0x000fe200000000ff */
[----:B------:R-:W-:-:S10]  /*d480*/  FMUL R211, R211, R2 ;  /* 0x00000002d3d37220 */ /* 0x000fd40000400000 */
[----:B------:R2:W-:Y:S01]  /*d490*/  @P5 STG.E.U16 desc[UR36][R6.64+0x60], R210 ;  /* 0x000060d206005986 */ /* 0x0005e2000c101524 */
[----:B------:R-:W-:Y:S02]  /*d4a0*/  ISETP.GT.AND P5, PT, R0, 0x8, P4 ;  /* 0x000000080000780c */ /* 0x000fe400027a4270 */
[----:B------:R-:W-:Y:S01]  /*d4b0*/  F2FP.F16.F32.PACK_AB R211, RZ, R211 ;  /* 0x000000d3ffd3723e */ /* 0x000fe200000000ff */
[----:B------:R-:W-:-:S10]  /*d4c0*/  FMUL R212, R212, R2 ;  /* 0x00000002d4d47220 */ /* 0x000fd40000400000 */
[----:B------:R2:W-:Y:S01]  /*d4d0*/  @P5 STG.E.U16 desc[UR36][R6.64+0x62], R211 ;  /* 0x000062d306005986 */ /* 0x0005e2000c101524 */
[----:B------:R-:W-:-:S04]  /*d4e0*/  ISETP.GT.AND P5, PT, R3, 0x38, PT ;  /* 0x000000380300780c */ /* 0x000fc80003fa4270 */
[----:B------:R-:W-:Y:S02]  /*d4f0*/  ISETP.GT.AND P6, PT, R0, RZ, P5 ;  /* 0x000000ff0000720c */ /* 0x000fe40002fc4270 */
[----:B------:R-:W-:Y:S02]  /*d500*/  F2FP.F16.F32.PACK_AB R212, RZ, R212 ;  /* 0x000000d4ffd4723e */ /* 0x000fe400000000ff */
[----:B-1----:R-:W-:Y:S01]  /*d510*/  P2R R10, PR, RZ, 0x2 ;  /* 0x00000002ff0a7803 */ /* 0x002fe20000000000 */
[----:B------:R-:W-:-:S08]  /*d520*/  FMUL R213, R213, R2 ;  /* 0x00000002d5d57220 */ /* 0x000fd00000400000 */
[----:B------:R2:W-:Y:S01]  /*d530*/  @P6 STG.E.U16 desc[UR36][R4.64+0x70], R212 ;  /* 0x000070d404006986 */ /* 0x0005e2000c101524 */
[----:B------:R-:W-:-:S04]  /*d540*/  ISETP.GT.AND P6, PT, R3, 0x39, PT ;  /* 0x000000390300780c */ /* 0x000fc80003fc4270 */
        /* <DEDUP_REMOVED lines=9> */
[----:B------:R-:W-:Y:S02]  /*d5e0*/  F2FP.F16.F32.PACK_AB R215, RZ, R215 ;  /* 0x000000d7ffd7723e */ /* 0x000fe400000000ff */
[----:B------:R-:W-:Y:S01]  /*d5f0*/  P2R R11, PR, RZ, 0x4 ;  /* 0x00000004ff0b7803 */ /* 0x000fe20000000000 */
[----:B------:R-:W-:-:S08]  /*d600*/  FMUL R184, R184, R2 ;  /* 0x00000002b8b87220 */ /* 0x000fd00000400000 */
[----:B------:R2:W-:Y:S01]  /*d610*/  @P1 STG.E.U16 desc[UR36][R6.64+0x72], R215 ;  /* 0x000072d706001986 */ /* 0x0005e2000c101524 */
[----:B------:R-:W-:-:S04]  /*d620*/  ISETP.GT.AND P1, PT, R3, 0x20, PT ;  /* 0x000000200300780c */ /* 0x000fc80003f24270 */
[C---:B------:R-:W-:Y:S02]  /*d630*/  ISETP.GT.AND P2, PT, R0.reuse, 0x80, P1 ;  /* 0x000000800000780c */ /* 0x040fe40000f44270 */
[----:B------:R-:W-:Y:S02]  /*d640*/  F2FP.F16.F32.PACK_AB R184, RZ, R184 ;  /* 0x000000b8ffb8723e */ /* 0x000fe400000000ff */
[----:B------:R-:W-:Y:S01]  /*d650*/  ISETP.GT.AND P1, PT, R0, 0x88, P1 ;  /* 0x000000880000780c */ /* 0x000fe20000f24270 */
[-C--:B------:R-:W-:Y:S01]  /*d660*/  FMUL R185, R185, R2.reuse ;  /* 0x00000002b9b97220 */ /* 0x080fe20000400000 */
[----:B------:R-:W-:-:S07]  /*d670*/  FMUL R186, R186, R2 ;  /* 0x00000002baba7220 */ /* 0x000fce0000400000 */
[----:B------:R2:W-:Y:S01]  /*d680*/  @P2 STG.E.U16 desc[UR36][R8.64+0x40], R184 ;  /* 0x000040b808002986 */ /* 0x0005e2000c101524 */
[C---:B------:R-:W-:Y:S02]  /*d690*/  ISETP.GT.AND P2, PT, R0.reuse, 0x80, P0 ;  /* 0x000000800000780c */ /* 0x040fe40000744270 */
[----:B------:R-:W-:Y:S01]  /*d6a0*/  ISETP.GT.AND P0, PT, R0, 0x88, P0 ;  /* 0x000000880000780c */ /* 0x000fe20000704270 */
[----:B------:R-:W-:Y:S01]  /*d6b0*/  FMUL R187, R187, R2 ;  /* 0x00000002bbbb7220 */ /* 0x000fe20000400000 */
[----:B------:R-:W-:Y:S02]  /*d6c0*/  F2FP.F16.F32.PACK_AB R185, RZ, R185 ;  /* 0x000000b9ffb9723e */ /* 0x000fe400000000ff */
[----:B------:R-:W-:Y:S02]  /*d6d0*/  F2FP.F16.F32.PACK_AB R186, RZ, R186 ;  /* 0x000000baffba723e */ /* 0x000fe400000000ff */
[----:B------:R-:W-:-:S05]  /*d6e0*/  F2FP.F16.F32.PACK_AB R187, RZ, R187 ;  /* 0x000000bbffbb723e */ /* 0x000fca00000000ff */
[----:B------:R2:W-:Y:S04]  /*d6f0*/  @P2 STG.E.U16 desc[UR36][R8.64+0x42], R185 ;  /* 0x000042b908002986 */ /* 0x0005e8000c101524 */
[----:B------:R2:W-:Y:S01]  /*d700*/  @P1 STG.E.U16 desc[UR36][R14.64+0x40], R186 ;  /* 0x000040ba0e001986 */ /* 0x0005e2000c101524 */
[----:B------:R-:W-:-:S03]  /*d710*/  ISETP.NE.AND P1, PT, R10, RZ, PT ;  /* 0x000000ff0a00720c */ /* 0x000fc60003f25270 */
[----:B------:R2:W-:Y:S01]  /*d720*/  @P0 STG.E.U16 desc[UR36][R14.64+0x42], R187 ;  /* 0x000042bb0e000986 */ /* 0x0005e2000c101524 */
[----:B------:R-:W-:Y:S01]  /*d730*/  ISETP.GT.AND P0, PT, R0, 0x80, P1 ;  /* 0x000000800000780c */ /* 0x000fe20000f04270 */
[----:B------:R-:W-:Y:S01]  /*d740*/  FMUL R188, R188, R2 ;  /* 0x00000002bcbc7220 */ /* 0x000fe20000400000 */
[----:B------:R-:W-:-:S04]  /*d750*/  ISETP.NE.AND P2, PT, R11, RZ, PT ;  /* 0x000000ff0b00720c */ /* 0x000fc80003f45270 */
[----:B------:R-:W-:Y:S02]  /*d760*/  F2FP.F16.F32.PACK_AB R188, RZ, R188 ;  /* 0x000000bcffbc723e */ /* 0x000fe400000000ff */
[----:B------:R-:W-:Y:S01]  /*d770*/  ISETP.GT.AND P1, PT, R0, 0x88, P1 ;  /* 0x000000880000780c */ /* 0x000fe20000f24270 */
[----:B------:R-:W-:-:S04]  /*d780*/  FMUL R189, R189, R2 ;  /* 0x00000002bdbd7220 */ /* 0x000fc80000400000 */
[----:B------:R2:W-:Y:S01]  /*d790*/  @P0 STG.E.U16 desc[UR36][R8.64+0x50], R188 ;  /* 0x000050bc08000986 */ /* 0x0005e2000c101524 */
[----:B------:R-:W-:Y:S01]  /*d7a0*/  ISETP.GT.AND P0, PT, R0, 0x80, P2 ;  /* 0x000000800000780c */ /* 0x000fe20001704270 */
[----:B------:R-:W-:Y:S01]  /*d7b0*/  FMUL R190, R190, R2 ;  /* 0x00000002bebe7220 */ /* 0x000fe20000400000 */
[----:B------:R-:W-:-:S04]  /*d7c0*/  F2FP.F16.F32.PACK_AB R189, RZ, R189 ;  /* 0x000000bdffbd723e */ /* 0x000fc800000000ff */
[----:B------:R-:W-:Y:S02]  /*d7d0*/  F2FP.F16.F32.PACK_AB R190, RZ, R190 ;  /* 0x000000beffbe723e */ /* 0x000fe400000000ff */
[----:B------:R-:W-:Y:S01]  /*d7e0*/  ISETP.GT.AND P2, PT, R0, 0x88, P2 ;  /* 0x000000880000780c */ /* 0x000fe20001744270 */
[----:B------:R-:W-:-:S04]  /*d7f0*/  FMUL R191, R191, R2 ;  /* 0x00000002bfbf7220 */ /* 0x000fc80000400000 */
[----:B------:R2:W-:Y:S01]  /*d800*/  @P0 STG.E.U16 desc[UR36][R8.64+0x52], R189 ;  /* 0x000052bd08000986 */ /* 0x0005e2000c101524 */
[----:B------:R-:W-:-:S03]  /*d810*/  ISETP.GT.AND P0, PT, R0, 0x80, P4 ;  /* 0x000000800000780c */ /* 0x000fc60002704270 */
[----:B------:R2:W-:Y:S01]  /*d820*/  @P1 STG.E.U16 desc[UR36][R14.64+0x50], R190 ;  /* 0x000050be0e001986 */ /* 0x0005e2000c101524 */
[----:B------:R-:W-:Y:S01]  /*d830*/  ISETP.GT.AND P1, PT, R0, 0x80, P3 ;  /* 0x000000800000780c */ /* 0x000fe20001f24270 */
[-C--:B------:R-:W-:Y:S01]  /*d840*/  FMUL R193, R193, R2.reuse ;  /* 0x00000002c1c17220 */ /* 0x080fe20000400000 */
[----:B------:R-:W-:Y:S01]  /*d850*/  FMUL R192, R192, R2 ;  /* 0x00000002c0c07220 */ /* 0x000fe20000400000 */
[----:B------:R-:W-:-:S03]  /*d860*/  F2FP.F16.F32.PACK_AB R191, RZ, R191 ;  /* 0x000000bfffbf723e */ /* 0x000fc600000000ff */
[----:B------:R-:W-:Y:S02]  /*d870*/  F2FP.F16.F32.PACK_AB R193, RZ, R193 ;  /* 0x000000c1ffc1723e */ /* 0x000fe400000000ff */
[----:B------:R-:W-:Y:S01]  /*d880*/  F2FP.F16.F32.PACK_AB R192, RZ, R192 ;  /* 0x000000c0ffc0723e */ /* 0x000fe200000000ff */
[----:B------:R2:W-:Y:S01]  /*d890*/  @P2 STG.E.U16 desc[UR36][R14.64+0x52], R191 ;  /* 0x000052bf0e002986 */ /* 0x0005e2000c101524 */
[C---:B------:R-:W-:Y:S02]  /*d8a0*/  ISETP.GT.AND P3, PT, R0.reuse, 0x88, P3 ;  /* 0x000000880000780c */ /* 0x040fe40001f64270 */
[C---:B------:R-:W-:Y:S01]  /*d8b0*/  ISETP.GT.AND P4, PT, R0.reuse, 0x88, P4 ;  /* 0x000000880000780c */ /* 0x040fe20002784270 */
[----:B------:R2:W-:Y:S01]  /*d8c0*/  @P0 STG.E.U16 desc[UR36][R8.64+0x62], R193 ;  /* 0x000062c108000986 */ /* 0x0005e2000c101524 */
[----:B------:R-:W-:Y:S01]  /*d8d0*/  ISETP.GT.AND P0, PT, R0, 0x80, P6 ;  /* 0x000000800000780c */ /* 0x000fe20003704270 */
[-C--:B------:R-:W-:Y:S02]  /*d8e0*/  FMUL R194, R194, R2.reuse ;  /* 0x00000002c2c27220 */ /* 0x080fe40000400000 */
[----:B------:R2:W-:Y:S01]  /*d8f0*/  @P1 STG.E.U16 desc[UR36][R8.64+0x60], R192 ;  /* 0x000060c008001986 */ /* 0x0005e2000c101524 */
[----:B------:R-:W-:Y:S01]  /*d900*/  ISETP.GT.AND P1, PT, R0, 0x80, P5 ;  /* 0x000000800000780c */ /* 0x000fe20002f24270 */
[-C--:B------:R-:W-:Y:S01]  /*d910*/  FMUL R195, R195, R2.reuse ;  /* 0x00000002c3c37220 */ /* 0x080fe20000400000 */
[-C--:B------:R-:W-:Y:S01]  /*d920*/  FMUL R197, R197, R2.reuse ;  /* 0x00000002c5c57220 */ /* 0x080fe20000400000 */
[----:B------:R-:W-:Y:S01]  /*d930*/  FMUL R196, R196, R2 ;  /* 0x00000002c4c47220 */ /* 0x000fe20000400000 */
[----:B------:R-:W-:-:S02]  /*d940*/  F2FP.F16.F32.PACK_AB R194, RZ, R194 ;  /* 0x000000c2ffc2723e */ /* 0x000fc400000000ff */
[----:B------:R-:W-:Y:S02]  /*d950*/  F2FP.F16.F32.PACK_AB R195, RZ, R195 ;  /* 0x000000c3ffc3723e */ /* 0x000fe400000000ff */
[----:B------:R-:W-:Y:S02]  /*d960*/  F2FP.F16.F32.PACK_AB R197, RZ, R197 ;  /* 0x000000c5ffc5723e */ /* 0x000fe400000000ff */
[----:B------:R-:W-:Y:S01]  /*d970*/  F2FP.F16.F32.PACK_AB R196, RZ, R196 ;  /* 0x000000c4ffc4723e */ /* 0x000fe200000000ff */
[----:B------:R2:W-:Y:S01]  /*d980*/  @P3 STG.E.U16 desc[UR36][R14.64+0x60], R194 ;  /* 0x000060c20e003986 */ /* 0x0005e2000c101524 */
[----:B------:R-:W-:-:S03]  /*d990*/  ISETP.GT.AND P2, PT, R3, 0x40, PT ;  /* 0x000000400300780c */ /* 0x000fc60003f44270 */
[----:B------:R2:W-:Y:S01]  /*d9a0*/  @P4 STG.E.U16 desc[UR36][R14.64+0x62], R195 ;  /* 0x000062c30e004986 */ /* 0x0005e2000c101524 */
[C---:B------:R-:W-:Y:S02]  /*d9b0*/  ISETP.GT.AND P5, PT, R0.reuse, 0x88, P5 ;  /* 0x000000880000780c */ /* 0x040fe40002fa4270 */
[----:B------:R-:W-:Y:S01]  /*d9c0*/  ISETP.GT.AND P6, PT, R0, 0x88, P6 ;  /* 0x000000880000780c */ /* 0x000fe200037c4270 */
[----:B------:R2:W-:Y:S01]  /*d9d0*/  @P0 STG.E.U16 desc[UR36][R8.64+0x72], R197 ;  /* 0x000072c508000986 */ /* 0x0005e2000c101524 */
[----:B------:R-:W-:-:S03]  /*d9e0*/  ISETP.GT.AND P0, PT, R3, 0x41, PT ;  /* 0x000000410300780c */ /* 0x000fc60003f04270 */
[----:B------:R2:W-:Y:S01]  /*d9f0*/  @P1 STG.E.U16 desc[UR36][R8.64+0x70], R196 ;  /* 0x000070c408001986 */ /* 0x0005e2000c101524 */
[----:B------:R-:W-:Y:S01]  /*da00*/  ISETP.GT.AND P1, PT, R0, RZ, P2 ;  /* 0x000000ff0000720c */ /* 0x000fe20001724270 */
[-C--:B------:R-:W-:Y:S01]  /*da10*/  FMUL R198, R198, R2.reuse ;  /* 0x00000002c6c67220 */ /* 0x080fe20000400000 */
[-C--:B------:R-:W-:Y:S01]  /*da20*/  FMUL R199, R199, R2.reuse ;  /* 0x00000002c7c77220 */ /* 0x080fe20000400000 */
[-C--:B------:R-:W-:Y:S01]  /*da30*/  FMUL R168, R168, R2.reuse ;  /* 0x00000002a8a87220 */ /* 0x080fe20000400000 */
[C---:B------:R-:W-:Y:S02]  /*da40*/  ISETP.GT.AND P3, PT, R0.reuse, RZ, P0 ;  /* 0x000000ff0000720c */ /* 0x040fe40000764270 */
[----:B------:R-:W-:Y:S01]  /*da50*/  ISETP.GT.AND P2, PT, R0, 0x8, P2 ;  /* 0x000000080000780c */ /* 0x000fe20001744270 */
[----:B------:R-:W-:Y:S01]  /*da60*/  FMUL R169, R169, R2 ;  /* 0x00000002a9a97220 */ /* 0x000fe20000400000 */
[----:B------:R-:W-:Y:S01]  /*da70*/  F2FP.F16.F32.PACK_AB R198, RZ, R198 ;  /* 0x000000c6ffc6723e */ /* 0x000fe200000000ff */
[----:B------:R-:W-:Y:S01]  /*da80*/  FMUL R170, R170, R2 ;  /* 0x00000002aaaa7220 */ /* 0x000fe20000400000 */
[----:B------:R-:W-:-:S02]  /*da90*/  F2FP.F16.F32.PACK_AB R199, RZ, R199 ;  /* 0x000000c7ffc7723e */ /* 0x000fc400000000ff */
[----:B------:R-:W-:Y:S02]  /*daa0*/  F2FP.F16.F32.PACK_AB R168, RZ, R168 ;  /* 0x000000a8ffa8723e */ /* 0x000fe400000000ff */
[----:B------:R-:W-:Y:S01]  /*dab0*/  ISETP.GT.AND P4, PT, R0, 0x8, P0 ;  /* 0x000000080000780c */ /* 0x000fe20000784270 */
[----:B------:R-:W-:Y:S01]  /*dac0*/  FMUL R171, R171, R2 ;  /* 0x00000002abab7220 */ /* 0x000fe20000400000 */
[----:B------:R-:W-:Y:S01]  /*dad0*/  F2FP.F16.F32.PACK_AB R169, RZ, R169 ;  /* 0x000000a9ffa9723e */ /* 0x000fe200000000ff */
[----:B------:R2:W-:Y:S01]  /*dae0*/  @P5 STG.E.U16 desc[UR36][R14.64+0x70], R198 ;  /* 0x000070c60e005986 */ /* 0x0005e2000c101524 */
[----:B------:R-:W-:-:S03]  /*daf0*/  F2FP.F16.F32.PACK_AB R170, RZ, R170 ;  /* 0x000000aaffaa723e */ /* 0x000fc600000000ff */
[----:B------:R2:W-:Y:S01]  /*db00*/  @P6 STG.E.U16 desc[UR36][R14.64+0x72], R199 ;  /* 0x000072c70e006986 */ /* 0x0005e2000c101524 */
[----:B------:R-:W-:-:S03]  /*db10*/  F2FP.F16.F32.PACK_AB R171, RZ, R171 ;  /* 0x000000abffab723e */ /* 0x000fc600000000ff */
        /* <DEDUP_REMOVED lines=24> */
[----:B------:R-:W-:Y:S02]  /*dca0*/  ISETP.GT.AND P4, PT, R0, RZ, P3 ;  /* 0x000000ff0000720c */ /* 0x000fe40001f84270 */
[----:B------:R-:W-:Y:S01]  /*dcb0*/  F2FP.F16.F32.PACK_AB R176, RZ, R176 ;  /* 0x000000b0ffb0723e */ /* 0x000fe200000000ff */
[----:B------:R-:W-:-:S10]  /*dcc0*/  FMUL R177, R177, R2 ;  /* 0x00000002b1b17220 */ /* 0x000fd40000400000 */
        /* <DEDUP_REMOVED lines=17> */
[----:B------:R-:W-:Y:S01]  /*dde0*/  P2R R11, PR, RZ, 0x2 ;  /* 0x00000002ff0b7803 */ /* 0x000fe20000000000 */
        /* <DEDUP_REMOVED lines=623> */
[----:B------:R-:W-:-:S03]  /*104e0*/  ISETP.GT.AND P1, PT, R0, 0x80, P5 ;  /* 0x000000800000780c */ /* 0x000fc60002f24270 */
[----:B------:R2:W-:Y:S01]  /*104f0*/  @P0 STG.E.U16 desc[UR36][R8.64+0x1a2], R33 ;  /* 0x0001a22108000986 */ /* 0x0005e2000c101524 */
[----:B------:R-:W-:Y:S01]  /*10500*/  ISETP.GT.AND P0, PT, R0, 0x80, P6 ;  /* 0x000000800000780c */ /* 0x000fe20003704270 */
[-C--:B------:R-:W-:Y:S01]  /*10510*/  FMUL R34, R34, R2.reuse ;  /* 0x0000000222227220 */ /* 0x080fe20000400000 */
[C---:B------:R-:W-:Y:S01]  /*10520*/  ISETP.GT.AND P5, PT, R0.reuse, 0x88, P5 ;  /* 0x000000880000780c */ /* 0x040fe20002fa4270 */
[-C--:B------:R-:W-:Y:S01]  /*10530*/  FMUL R35, R35, R2.reuse ;  /* 0x0000000223237220 */ /* 0x080fe20000400000 */
[----:B------:R-:W-:Y:S01]  /*10540*/  ISETP.GT.AND P6, PT, R0, 0x88, P6 ;  /* 0x000000880000780c */ /* 0x000fe200037c4270 */
[-C--:B------:R-:W-:Y:S01]  /*10550*/  FMUL R36, R36, R2.reuse ;  /* 0x0000000224247220 */ /* 0x080fe20000400000 */
[-C--:B------:R-:W-:Y:S01]  /*10560*/  FMUL R37, R37, R2.reuse ;  /* 0x0000000225257220 */ /* 0x080fe20000400000 */
[-C--:B------:R-:W-:Y:S01]  /*10570*/  FMUL R38, R38, R2.reuse ;  /* 0x0000000226267220 */ /* 0x080fe20000400000 */
[----:B------:R-:W-:Y:S01]  /*10580*/  FMUL R39, R39, R2 ;  /* 0x0000000227277220 */ /* 0x000fe20000400000 */
[----:B------:R-:W-:-:S02]  /*10590*/  F2FP.F16.F32.PACK_AB R34, RZ, R34 ;  /* 0x00000022ff22723e */ /* 0x000fc400000000ff */
[----:B------:R-:W-:Y:S02]  /*105a0*/  F2FP.F16.F32.PACK_AB R35, RZ, R35 ;  /* 0x00000023ff23723e */ /* 0x000fe400000000ff */
[----:B------:R-:W-:Y:S02]  /*105b0*/  F2FP.F16.F32.PACK_AB R36, RZ, R36 ;  /* 0x00000024ff24723e */ /* 0x000fe400000000ff */
[----:B------:R-:W-:Y:S02]  /*105c0*/  F2FP.F16.F32.PACK_AB R37, RZ, R37 ;  /* 0x00000025ff25723e */ /* 0x000fe400000000ff */
[----:B------:R-:W-:Y:S02]  /*105d0*/  F2FP.F16.F32.PACK_AB R38, RZ, R38 ;  /* 0x00000026ff26723e */ /* 0x000fe400000000ff */
[----:B------:R-:W-:Y:S01]  /*105e0*/  F2FP.F16.F32.PACK_AB R39, RZ, R39 ;  /* 0x00000027ff27723e */ /* 0x000fe200000000ff */
[----:B------:R2:W-:Y:S04]  /*105f0*/  @P3 STG.E.U16 desc[UR36][R14.64+0x1a0], R34 ;  /* 0x0001a0220e003986 */ /* 0x0005e8000c101524 */
[----:B------:R2:W-:Y:S04]  /*10600*/  @P4 STG.E.U16 desc[UR36][R14.64+0x1a2], R35 ;  /* 0x0001a2230e004986 */ /* 0x0005e8000c101524 */
[----:B------:R2:W-:Y:S04]  /*10610*/  @P1 STG.E.U16 desc[UR36][R8.64+0x1b0], R36 ;  /* 0x0001b02408001986 */ /* 0x0005e8000c101524 */
[----:B------:R2:W-:Y:S04]  /*10620*/  @P0 STG.E.U16 desc[UR36][R8.64+0x1b2], R37 ;  /* 0x0001b22508000986 */ /* 0x0005e8000c101524 */
[----:B------:R2:W-:Y:S04]  /*10630*/  @P5 STG.E.U16 desc[UR36][R14.64+0x1b0], R38 ;  /* 0x0001b0260e005986 */ /* 0x0005e8000c101524 */
[----:B------:R2:W-:Y:S02]  /*10640*/  @P6 STG.E.U16 desc[UR36][R14.64+0x1b2], R39 ;  /* 0x0001b2270e006986 */ /* 0x0005e4000c101524 */
.L_x_473:
[----:B------:R-:W-:Y:S05]  /*10650*/  BSYNC B0 ;  /* 0x0000000000007941 */ /* 0x000fea0003800000 */
.L_x_29:
[----:B0-2---:R-:W2:Y:S04]  /*10660*/  LDL.LU R5, [R1+0x88] ;  /* 0x0000880001057983 */ /* 0x005ea80000300800 */
[----:B------:R-:W2:Y:S01]  /*10670*/  LDL.LU R4, [R1+0x8c] ;  /* 0x00008c0001047983 */ /* 0x000ea20000300800 */
[----:B------:R-:W-:Y:S01]  /*10680*/  ULDC UR4, c[0x0][0xc] ;  /* 0x0000030000047ab9 */ /* 0x000fe20000000800 */
[----:B------:R-:W-:Y:S01]  /*10690*/  ULDC UR5, c[0x0][0x10] ;  /* 0x0000040000057ab9 */ /* 0x000fe20000000800 */
[----:B------:R-:W2:Y:S01]  /*106a0*/  LDC R3, c[0x0][0x14] ;  /* 0x00000500ff037b82 */ /* 0x000ea20000000800 */
[----:B------:R-:W-:Y:S01]  /*106b0*/  UIMAD.WIDE.U32 UR4, UR4, UR5, URZ ;  /* 0x00000005040472a5 */ /* 0x000fe2000f8e003f */
[----:B------:R0:W5:Y:S01]  /*106c0*/  LDL R29, [R1+0x90] ;  /* 0x00009000011d7983 */ /* 0x0001620000100800 */
[----:B------:R-:W-:Y:S01]  /*106d0*/  PRMT R0, RZ, 0x7610, R0 ;  /* 0x00007610ff007816 */ /* 0x000fe20000000000 */
[----:B------:R-:W-:-:S03]  /*106e0*/  IMAD.MOV.U32 R22, RZ, RZ, -0x1 ;  /* 0xffffffffff167424 */ /* 0x000fc600078e00ff */
[----:B--2---:R-:W-:-:S04]  /*106f0*/  IMAD.WIDE.U32 R4, R3, UR4, R4 ;  /* 0x0000000403047c25 */ /* 0x004fc8000f8e0004 */
[----:B------:R-:W-:Y:S01]  /*10700*/  IMAD R3, R3, UR5, RZ ;  /* 0x0000000503037c24 */ /* 0x000fe2000f8e02ff */
[----:B------:R-:W-:Y:S01]  /*10710*/  ULDC.64 UR4, c[0x0][0x650] ;  /* 0x0001940000047ab9 */ /* 0x000fe20000000a00 */
[----:B------:R-:W-:Y:S01]  /*10720*/  IMAD.MOV.U32 R23, RZ, RZ, R4 ;  /* 0x000000ffff177224 */ /* 0x000fe200078e0004 */
[----:B------:R-:W-:Y:S01]  /*10730*/  ISETP.GE.U32.AND P0, PT, R4, UR4, PT ;  /* 0x0000000404007c0c */ /* 0x000fe2000bf06070 */
[----:B------:R-:W-:Y:S02]  /*10740*/  IMAD.IADD R25, R5, 0x1, R3 ;  /* 0x0000000105197824 */ /* 0x000fe400078e0203 */
[----:B------:R-:W-:-:S03]  /*10750*/  IMAD.MOV.U32 R3, RZ, RZ, -0x1 ;  /* 0xffffffffff037424 */ /* 0x000fc600078e00ff */
[----:B------:R0:W-:Y:S01]  /*10760*/  STL [R1+0x88], R25 ;  /* 0x0000881901007387 */ /* 0x0001e20000100800 */
[----:B------:R-:W-:-:S03]  /*10770*/  ISETP.GE.U32.AND.EX P0, PT, R25, UR5, PT, P0 ;  /* 0x0000000519007c0c */ /* 0x000fc6000bf06100 */
[----:B------:R0:W-:Y:S04]  /*10780*/  STL [R1+0x8c], R23 ;  /* 0x00008c1701007387 */ /* 0x0001e80000100800 */
[----:B------:R0:W-:Y:S06]  /*10790*/  STL [R1+0x84], R3 ;  /* 0x0000840301007387 */ /* 0x0001ec0000100800 */
[----:B------:R-:W-:Y:S05]  /*107a0*/  @P0 BRA `(.L_x_474) ;  /* 0x0000000400780947 */ /* 0x000fea0003800000 */
[----:B------:R-:W2:Y:S01]  /*107b0*/  S2R R18, SR_CTAID.X ;  /* 0x0000000000127919 */ /* 0x000ea20000002500 */
[----:B---3--:R-:W3:Y:S01]  /*107c0*/  LDC.64 R10, c[0x0][0x628] ;  /* 0x00018a00ff0a7b82 */ /* 0x008ee20000000a00 */
[----:B------:R-:W-:Y:S01]  /*107d0*/  ULDC UR4, c[0x0][0x150] ;  /* 0x0000540000047ab9 */ /* 0x000fe20000000800 */
[----:B----4-:R-:W-:Y:S01]  /*107e0*/  IMAD.MOV.U32 R8, RZ, RZ, R23 ;  /* 0x000000ffff087224 */ /* 0x010fe200078e0017 */
[----:B------:R-:W4:Y:S01]  /*107f0*/  S2R R20, SR_CTAID.Y ;  /* 0x0000000000147919 */ /* 0x000f220000002600 */
[----:B------:R-:W-:-:S04]  /*10800*/  IMAD.MOV.U32 R9, RZ, RZ, R25 ;  /* 0x000000ffff097224 */ /* 0x000fc800078e0019 */
[----:B------:R-:W0:Y:S08]  /*10810*/  LDC R21, c[0x0][0x144] ;  /* 0x00005100ff157b82 */ /* 0x000e300000000800 */
[----:B-1----:R-:W1:Y:S08]  /*10820*/  LDC R12, c[0x0][0x630] ;  /* 0x00018c00ff0c7b82 */ /* 0x002e700000000800 */
[----:B------:R-:W0:Y:S01]  /*10830*/  LDC.64 R14, c[0x0][0x620] ;  /* 0x00018800ff0e7b82 */ /* 0x000e220000000a00 */
[----:B---3--:R-:W-:-:S04]  /*10840*/  ISETP.NE.U32.AND P0, PT, R10, RZ, PT ;  /* 0x000000ff0a00720c */ /* 0x008fc80003f05070 */
[----:B------:R-:W-:Y:S02]  /*10850*/  ISETP.NE.AND.EX P0, PT, R11, RZ, PT, P0 ;  /* 0x000000ff0b00720c */ /* 0x000fe40003f05300 */
[----:B--2---:R-:W-:-:S05]  /*10860*/  I2FP.F32.U32 R0, R18 ;  /* 0x0000001200007245 */ /* 0x004fca0000201000 */
[----:B------:R-:W-:-:S04]  /*10870*/  FMUL R0, R0, UR4 ;  /* 0x0000000400007c20 */ /* 0x000fc80008400000 */
[----:B------:R2:W3:Y:S02]  /*10880*/  F2I.U32.TRUNC.NTZ R19, R0 ;  /* 0x0000000000137305 */ /* 0x0004e4000020f000 */
[----:B-1--4-:R-:W-:Y:S05]  /*10890*/  @!P0 BRA `(.L_x_475) ;  /* 0x0000000000288947 */ /* 0x012fea0003800000 */
[----:B--2---:R-:W0:Y:S02]  /*108a0*/  LDC R0, c[0x0][0x634] ;  /* 0x00018d00ff007b82 */ /* 0x004e240000000800 */
        /* <DEDUP_REMOVED lines=9> */
.L_x_475:
[-CC-:B------:R-:W-:Y:S01]  /*10940*/  SHF.R.U64 R13, R8, R12.reuse, R9.reuse ;  /* 0x0000000c080d7219 */ /* 0x180fe20000001209 */
[----:B------:R-:W1:Y:S01]  /*10950*/  LDC.64 R26, c[0x0][0x640] ;  /* 0x00019000ff1a7b82 */ /* 0x000e620000000a00 */
[----:B--2---:R-:W-:Y:S01]  /*10960*/  SHF.R.U32.HI R0, RZ, R12, R9 ;  /* 0x0000000cff007219 */ /* 0x004fe20000011609 */
[----:B------:R-:W-:Y:S01]  /*10970*/  IMAD.MOV.U32 R4, RZ, RZ, R23 ;  /* 0x000000ffff047224 */ /* 0x000fe200078e0017 */
[----:B0-----:R-:W-:Y:S01]  /*10980*/  IADD3 R3, P0, RZ, -R13, RZ ;  /* 0x8000000dff037210 */ /* 0x001fe20007f1e0ff */
[----:B---3--:R-:W-:Y:S01]  /*10990*/  IMAD.MOV R19, RZ, RZ, -R19 ;  /* 0x000000ffff137224 */ /* 0x008fe200078e0a13 */
[----:B------:R-:W-:Y:S01]  /*109a0*/  ULDC UR4, c[0x0][0x154] ;  /* 0x0000550000047ab9 */ /* 0x000fe20000000800 */
[----:B------:R-:W-:Y:S02]  /*109b0*/  IMAD.MOV.U32 R7, RZ, RZ, 0x1 ;  /* 0x00000001ff077424 */ /* 0x000fe400078e00ff */
[----:B------:R-:W0:Y:S01]  /*109c0*/  LDC R6, c[0x0][0x618] ;  /* 0x00018600ff067b82 */ /* 0x000e220000000800 */
[----:B------:R-:W-:-:S02]  /*109d0*/  IMAD.X R5, RZ, RZ, ~R0, P0 ;  /* 0x000000ffff057224 */ /* 0x000fc400000e0e00 */
[----:B------:R-:W-:Y:S02]  /*109e0*/  IMAD R22, R21, R19, R18 ;  /* 0x0000001315167224 */ /* 0x000fe400078e0212 */
[-C--:B------:R-:W-:Y:S02]  /*109f0*/  IMAD R0, R5, R14.reuse, RZ ;  /* 0x0000000e05007224 */ /* 0x080fe400078e02ff */
[----:B------:R-:W-:Y:S01]  /*10a00*/  IMAD.MOV.U32 R5, RZ, RZ, R25 ;  /* 0x000000ffff057224 */ /* 0x000fe200078e0019 */
[----:B------:R-:W2:Y:S01]  /*10a10*/  LDC R8, c[0x0][0x608] ;  /* 0x00018200ff087b82 */ /* 0x000ea20000000800 */
[----:B------:R-:W-:-:S04]  /*10a20*/  IMAD.WIDE.U32 R4, R3, R14, R4 ;  /* 0x0000000e03047225 */ /* 0x000fc800078e0004 */
[----:B------:R-:W-:-:S03]  /*10a30*/  IMAD R3, R3, R15, R0 ;  /* 0x0000000f03037224 */ /* 0x000fc600078e0200 */
[----:B------:R-:W3:Y:S01]  /*10a40*/  LDC R24, c[0x0][0x658] ;  /* 0x00019600ff187b82 */ /* 0x000ee20000000800 */
[----:B------:R-:W-:Y:S01]  /*10a50*/  I2FP.F32.U32 R0, R20 ;  /* 0x0000001400007245 */ /* 0x000fe20000201000 */
[----:B------:R-:W-:Y:S01]  /*10a60*/  IMAD.IADD R3, R5, 0x1, R3 ;  /* 0x0000000105037824 */ /* 0x000fe200078e0203 */
[----:B-1----:R-:W-:Y:S01]  /*10a70*/  ISETP.NE.U32.AND P0, PT, R26, RZ, PT ;  /* 0x000000ff1a00720c */ /* 0x002fe20003f05070 */
[----:B------:R-:W-:Y:S02]  /*10a80*/  IMAD.MOV.U32 R5, RZ, RZ, -0x1 ;  /* 0xffffffffff057424 */ /* 0x000fe400078e00ff */
[----:B------:R-:W-:Y:S02]  /*10a90*/  FMUL R0, R0, UR4 ;  /* 0x0000000400007c20 */ /* 0x000fe40008400000 */
[----:B------:R-:W1:Y:S01]  /*10aa0*/  LDC R19, c[0x0][0x148] ;  /* 0x00005200ff137b82 */ /* 0x000e620000000800 */
[----:B0-----:R-:W-:Y:S01]  /*10ab0*/  SHF.R.U64 R12, R4, R6, R3 ;  /* 0x00000006040c7219 */ /* 0x001fe20000001203 */
[----:B------:R0:W4:Y:S01]  /*10ac0*/  F2I.U32.TRUNC.NTZ R14, R0 ;  /* 0x00000000000e7305 */ /* 0x000122000020f000 */
[----:B------:R-:W-:-:S02]  /*10ad0*/  ISETP.NE.AND.EX P0, PT, R27, RZ, PT, P0 ;  /* 0x000000ff1b00720c */ /* 0x000fc40003f05300 */
[----:B------:R-:W-:-:S03]  /*10ae0*/  SHF.R.U32.HI R3, RZ, R6, R3 ;  /* 0x00000006ff037219 */ /* 0x000fc60000011603 */
[----:B------:R-:W0:Y:S01]  /*10af0*/  LDC R18, c[0x0][0x600] ;  /* 0x00018000ff127b82 */ /* 0x000e220000000800 */
[-CC-:B--2---:R-:W-:Y:S02]  /*10b00*/  SHF.R.U64 R10, R12, R8.reuse, R3.reuse ;  /* 0x000000080c0a7219 */ /* 0x184fe40000001203 */
[----:B------:R-:W-:-:S05]  /*10b10*/  SHF.R.U32.HI R3, RZ, R8, R3 ;  /* 0x00000008ff037219 */ /* 0x000fca0000011603 */
[----:B------:R-:W2:Y:S01]  /*10b20*/  LDC R23, c[0x0][0x648] ;  /* 0x00019200ff177b82 */ /* 0x000ea20000000800 */
[-C--:B---3--:R-:W-:Y:S02]  /*10b30*/  SHF.L.U32 R4, R5, R24.reuse, RZ ;  /* 0x0000001805047219 */ /* 0x088fe400000006ff */
[-CC-:B------:R-:W-:Y:S02]  /*10b40*/  SHF.R.U64 R15, R10, R24.reuse, R3.reuse ;  /* 0x000000180a0f7219 */ /* 0x180fe40000001203 */
[----:B------:R-:W-:Y:S02]  /*10b50*/  SHF.R.U32.HI R5, RZ, R24, R3 ;  /* 0x00000018ff057219 */ /* 0x000fe40000011603 */
[----:B------:R-:W-:Y:S01]  /*10b60*/  LOP3.LUT R21, RZ, R4, RZ, 0x33, !PT ;  /* 0x00000004ff157212 */ /* 0x000fe200078e33ff */
[----:B------:R-:W3:Y:S01]  /*10b70*/  LDC R25, c[0x0][0x638] ;  /* 0x00018e00ff197b82 */ /* 0x000ee20000000800 */
[----:B------:R-:W-:Y:S01]  /*10b80*/  SHF.L.U32 R24, R7, R24, RZ ;  /* 0x0000001807187219 */ /* 0x000fe200000006ff */
[----:B------:R-:W-:-:S06]  /*10b90*/  IMAD.MOV.U32 R4, RZ, RZ, R15 ;  /* 0x000000ffff047224 */ /* 0x000fcc00078e000f */
[----:B------:R-:W0:Y:S01]  /*10ba0*/  LDC R28, c[0x0][0x610] ;  /* 0x00018400ff1c7b82 */ /* 0x000e220000000800 */
[----:B----4-:R-:W-:Y:S05]  /*10bb0*/  @!P0 BRA `(.L_x_476) ;  /* 0x0000000000288947 */ /* 0x010fea0003800000 */
[----:B0-----:R-:W0:Y:S02]  /*10bc0*/  LDC R0, c[0x0][0x64c] ;  /* 0x00019300ff007b82 */ /* 0x001e240000000800 */
        /* <DEDUP_REMOVED lines=9> */
.L_x_476:
[----:B------:R-:W4:Y:S01]  /*10c60*/  LDC R3, c[0x0][0x65c] ;  /* 0x00019700ff037b82 */ /* 0x000f220000000800 */
[----:B0-2---:R-:W-:Y:S01]  /*10c70*/  SHF.R.U64 R0, R4, R23, R5 ;  /* 0x0000001704007219 */ /* 0x005fe20000001205 */
[----:B------:R-:W-:Y:S01]  /*10c80*/  VIADD R5, R18, 0xffffffff ;  /* 0xffffffff12057836 */ /* 0x000fe20000000000 */
[----:B------:R2:W-:Y:S01]  /*10c90*/  STL [R1+0x84], R13 ;  /* 0x0000840d01007387 */ /* 0x0005e20000100800 */
[----:B------:R-:W-:Y:S02]  /*10ca0*/  IMAD.MOV R14, RZ, RZ, -R14 ;  /* 0x000000ffff0e7224 */ /* 0x000fe400078e0a0e */
[----:B------:R-:W-:Y:S01]  /*10cb0*/  IMAD.MOV R4, RZ, RZ, -R0 ;  /* 0x000000ffff047224 */ /* 0x000fe200078e0a00 */
[----:B------:R-:W-:Y:S01]  /*10cc0*/  LOP3.LUT R5, R12, R5, RZ, 0xc0, !PT ;  /* 0x000000050c057212 */ /* 0x000fe200078ec0ff */
[----:B------:R-:W-:Y:S01]  /*10cd0*/  IMAD.MOV.U32 R6, RZ, RZ, 0x1 ;  /* 0x00000001ff067424 */ /* 0x000fe200078e00ff */
[----:B----4-:R-:W-:Y:S02]  /*10ce0*/  ISETP.NE.AND P0, PT, R3, 0x1, PT ;  /* 0x000000010300780c */ /* 0x010fe40003f05270 */
[----:B------:R-:W-:-:S05]  /*10cf0*/  LOP3.LUT R3, R10, R21, RZ, 0xc0, !PT ;  /* 0x000000150a037212 */ /* 0x000fca00078ec0ff */
[----:B------:R-:W-:Y:S02]  /*10d00*/  IMAD R3, R24, R0, R3 ;  /* 0x0000000018037224 */ /* 0x000fe400078e0203 */
[----:B---3--:R-:W-:-:S04]  /*10d10*/  IMAD R0, R4, R25, R15 ;  /* 0x0000001904007224 */ /* 0x008fc800078e020f */
[----:B-1----:R-:W-:Y:S02]  /*10d20*/  @P0 IMAD R22, R19, R14, R20 ;  /* 0x0000000e13160224 */ /* 0x002fe400078e0214 */
[----:B------:R-:W-:Y:S01]  /*10d30*/  IMAD R4, R0, R18, R5 ;  /* 0x0000001200047224 */ /* 0x000fe200078e0205 */
[----:B------:R-:W-:Y:S01]  /*10d40*/  PRMT R0, R6, 0x7610, R0 ;  /* 0x0000761006007816 */ /* 0x000fe20000000000 */
[----:B------:R-:W-:-:S05]  /*10d50*/  IMAD R3, R3, R28, R22 ;  /* 0x0000001c03037224 */ /* 0x000fca00078e0216 */
[----:B-----5:R-:W-:Y:S02]  /*10d60*/  SEL R29, R3, R4, !P0 ;  /* 0x00000004031d7207 */ /* 0x020fe40004000000 */
[----:B------:R-:W-:-:S03]  /*10d70*/  SEL R22, R4, R3, !P0 ;  /* 0x0000000304167207 */ /* 0x000fc60004000000 */
[----:B------:R2:W-:Y:S04]  /*10d80*/  STL [R1+0x90], R29 ;  /* 0x0000901d01007387 */ /* 0x0005e80000100800 */
.L_x_474:
[----:B------:R-:W-:Y:S01]  /*10d90*/  LOP3.LUT P0, RZ, R0, 0xff, RZ, 0xc0, !PT ;  /* 0x000000ff00ff7812 */ /* 0x000fe2000780c0ff */
[----:B-----5:R-:W-:-:S12]  /*10da0*/  IMAD.MOV.U32 R18, RZ, RZ, R29 ;  /* 0x000000ffff127224 */ /* 0x020fd800078e001d */
[----:B------:R-:W-:Y:S05]  /*10db0*/  @P0 BRA `(.L_x_477) ;  /* 0xffffff0000f80947 */ /* 0x000fea000383ffff */
[----:B------:R-:W-:Y:S05]  /*10dc0*/  EXIT ;  /* 0x000000000000794d */ /* 0x000fea0003800000 */
.L_x_4:
[----:B------:R-:W2:Y:S01]  /*10dd0*/  LDL R19, [R1+0x8c] ;  /* 0x00008c0001137983 */ /* 0x000ea20000100800 */
[----:B0-----:R-:W-:-:S03]  /*10de0*/  ULDC.64 UR4, c[0x0][0x650] ;  /* 0x0001940000047ab9 */ /* 0x001fc60000000a00 */
[----:B------:R-:W3:Y:S01]  /*10df0*/  LDL R20, [R1+0x88] ;  /* 0x0000880001147983 */ /* 0x000ee20000100800 */
[----:B------:R-:W-:Y:S01]  /*10e00*/  PRMT R5, RZ, 0x7610, R5 ;  /* 0x00007610ff057816 */ /* 0x000fe20000000005 */
[----:B------:R-:W-:Y:S02]  /*10e10*/  IMAD.MOV.U32 R7, RZ, RZ, -0x1 ;  /* 0xffffffffff077424 */ /* 0x000fe400078e00ff */
[----:B------:R-:W-:Y:S02]  /*10e20*/  IMAD.MOV.U32 R13, RZ, RZ, -0x1 ;  /* 0xffffffffff0d7424 */ /* 0x000fe400078e00ff */
[----:B------:R-:W-:Y:S01]  /*10e30*/  IMAD.MOV.U32 R6, RZ, RZ, -0x1 ;  /* 0xffffffffff067424 */ /* 0x000fe200078e00ff */
[----:B--2---:R-:W-:-:S04]  /*10e40*/  ISETP.GE.U32.AND P0, PT, R19, UR4, PT ;  /* 0x0000000413007c0c */ /* 0x004fc8000bf06070 */
[----:B---3--:R-:W-:-:S13]  /*10e50*/  ISETP.GE.U32.AND.EX P0, PT, R20, UR5, PT, P0 ;  /* 0x0000000514007c0c */ /* 0x008fda000bf06100 */
[----:B------:R-:W-:Y:S05]  /*10e60*/  @P0 BRA `(.L_x_478) ;  /* 0x0000000400680947 */ /* 0x000fea0003800000 */
        /* <DEDUP_REMOVED lines=18> */
.L_x_479:
[-CC-:B------:R-:W-:Y:S01]  /*10f90*/  SHF.R.U64 R12, R10, R14.reuse, R11.reuse ;  /* 0x0000000e0a0c7219 */ /* 0x180fe2000000120b */
[----:B------:R-:W0:Y:S01]  /*10fa0*/  LDC R18, c[0x0][0x618] ;  /* 0x00018600ff127b82 */ /* 0x000e220000000800 */
[----:B------:R-:W-:Y:S01]  /*10fb0*/  SHF.R.U32.HI R3, RZ, R14, R11 ;  /* 0x0000000eff037219 */ /* 0x000fe2000001160b */
[----:B------:R-:W-:Y:S01]  /*10fc0*/  IMAD.MOV.U32 R7, RZ, RZ, R20 ;  /* 0x000000ffff077224 */ /* 0x000fe200078e0014 */
[----:B------:R-:W-:Y:S01]  /*10fd0*/  IADD3 R5, P0, RZ, -R12, RZ ;  /* 0x8000000cff057210 */ /* 0x000fe20007f1e0ff */
[----:B------:R-:W-:Y:S01]  /*10fe0*/  ULDC UR4, c[0x0][0x150] ;  /* 0x0000540000047ab9 */ /* 0x000fe20000000800 */
[----:B------:R-:W-:Y:S01]  /*10ff0*/  I2FP.F32.U32 R8, R2 ;  /* 0x0000000200087245 */ /* 0x000fe20000201000 */
[----:B------:R-:W-:Y:S02]  /*11000*/  IMAD.MOV.U32 R6, RZ, RZ, R19 ;  /* 0x000000ffff067224 */ /* 0x000fe400078e0013 */
[----:B------:R-:W1:Y:S01]  /*11010*/  LDC.64 R20, c[0x0][0x640] ;  /* 0x00019000ff147b82 */ /* 0x000e620000000a00 */
[----:B------:R-:W-:-:S02]  /*11020*/  IMAD.X R3, RZ, RZ, ~R3, P0 ;  /* 0x000000ffff037224 */ /* 0x000fc400000e0e03 */
[----:B------:R-:W-:Y:S01]  /*11030*/  FMUL R9, R8, UR4 ;  /* 0x0000000408097c20 */ /* 0x000fe20008400000 */
[----:B------:R-:W-:Y:S01]  /*11040*/  IMAD.WIDE.U32 R6, R5, R16, R6 ;  /* 0x0000001005067225 */ /* 0x000fe200078e0006 */
[----:B------:R-:W-:-:S03]  /*11050*/  ULDC UR4, c[0x0][0x154] ;  /* 0x0000550000047ab9 */ /* 0x000fc60000000800 */
[----:B------:R-:W-:Y:S01]  /*11060*/  IMAD R8, R3, R16, RZ ;  /* 0x0000001003087224 */ /* 0x000fe200078e02ff */
[----:B------:R-:W2:Y:S01]  /*11070*/  LDC R11, c[0x0][0x144] ;  /* 0x00005100ff0b7b82 */ /* 0x000ea20000000800 */
[----:B------:R-:W3:Y:S02]  /*11080*/  F2I.U32.TRUNC.NTZ R9, R9 ;  /* 0x0000000900097305 */ /* 0x000ee4000020f000 */
[----:B------:R-:W-:Y:S02]  /*11090*/  IMAD R3, R5, R17, R8 ;  /* 0x0000001105037224 */ /* 0x000fe400078e0208 */
[----:B------:R-:W-:Y:S02]  /*110a0*/  IMAD.MOV.U32 R8, RZ, RZ, 0x1 ;  /* 0x00000001ff087424 */ /* 0x000fe400078e00ff */
[----:B------:R-:W-:Y:S01]  /*110b0*/  IMAD.IADD R3, R7, 0x1, R3 ;  /* 0x0000000107037824 */ /* 0x000fe200078e0203 */
[----:B------:R-:W4:Y:S04]  /*110c0*/  LDC R14, c[0x0][0x608] ;  /* 0x00018200ff0e7b82 */ /* 0x000f280000000800 */
[----:B0-----:R-:W-:-:S02]  /*110d0*/  SHF.R.U64 R10, R6, R18, R3 ;  /* 0x00000012060a7219 */ /* 0x001fc40000001203 */
[----:B------:R-:W-:Y:S02]  /*110e0*/  I2FP.F32.U32 R6, R4 ;  /* 0x0000000400067245 */ /* 0x000fe40000201000 */
[----:B------:R-:W0:Y:S01]  /*110f0*/  LDC R19, c[0x0][0x658] ;  /* 0x00019600ff137b82 */ /* 0x000e220000000800 */
[----:B-1----:R-:W-:Y:S01]  /*11100*/  ISETP.NE.U32.AND P0, PT, R20, RZ, PT ;  /* 0x000000ff1400720c */ /* 0x002fe20003f05070 */
[----:B---3--:R-:W-:Y:S01]  /*11110*/  IMAD.MOV R5, RZ, RZ, -R9 ;  /* 0x000000ffff057224 */ /* 0x008fe200078e0a09 */
[----:B------:R-:W-:Y:S01]  /*11120*/  SHF.R.U32.HI R3, RZ, R18, R3 ;  /* 0x00000012ff037219 */ /* 0x000fe20000011603 */
[----:B------:R-:W-:Y:S01]  /*11130*/  FMUL R6, R6, UR4 ;  /* 0x0000000406067c20 */ /* 0x000fe20008400000 */
[----:B------:R-:W-:-:S03]  /*11140*/  ISETP.NE.AND.EX P0, PT, R21, RZ, PT, P0 ;  /* 0x000000ff1500720c */ /* 0x000fc60003f05300 */
[----:B------:R-:W1:Y:S01]  /*11150*/  LDC R17, c[0x0][0x148] ;  /* 0x00005200ff117b82 */ /* 0x000e620000000800 */
[----:B--2---:R-:W-:Y:S01]  /*11160*/  IMAD R18, R11, R5, R2 ;  /* 0x000000050b127224 */ /* 0x004fe200078e0202 */
[----:B------:R2:W3:Y:S06]  /*11170*/  F2I.U32.TRUNC.NTZ R15, R6 ;  /* 0x00000006000f7305 */ /* 0x0004ec000020f000 */
[----:B------:R-:W1:Y:S01]  /*11180*/  LDC R16, c[0x0][0x600] ;  /* 0x00018000ff107b82 */ /* 0x000e620000000800 */
[-CC-:B----4-:R-:W-:Y:S02]  /*11190*/  SHF.R.U64 R13, R10, R14.reuse, R3.reuse ;  /* 0x0000000e0a0d7219 */ /* 0x190fe40000001203 */
[----:B------:R-:W-:Y:S01]  /*111a0*/  SHF.R.U32.HI R2, RZ, R14, R3 ;  /* 0x0000000eff027219 */ /* 0x000fe20000011603 */
[----:B------:R-:W-:-:S04]  /*111b0*/  IMAD.MOV.U32 R14, RZ, RZ, -0x1 ;  /* 0xffffffffff0e7424 */ /* 0x000fc800078e00ff */
[----:B------:R-:W4:Y:S01]  /*111c0*/  LDC R22, c[0x0][0x648] ;  /* 0x00019200ff167b82 */ /* 0x000f220000000800 */
[-C--:B0-----:R-:W-:Y:S02]  /*111d0*/  SHF.L.U32 R5, R14, R19.reuse, RZ ;  /* 0x000000130e057219 */ /* 0x081fe400000006ff */
[-CC-:B------:R-:W-:Y:S02]  /*111e0*/  SHF.R.U64 R14, R13, R19.reuse, R2.reuse ;  /* 0x000000130d0e7219 */ /* 0x180fe40000001202 */
[-C--:B------:R-:W-:Y:S02]  /*111f0*/  SHF.R.U32.HI R3, RZ, R19.reuse, R2 ;  /* 0x00000013ff037219 */ /* 0x080fe40000011602 */
[----:B------:R-:W-:Y:S01]  /*11200*/  SHF.L.U32 R19, R8, R19, RZ ;  /* 0x0000001308137219 */ /* 0x000fe200000006ff */
[----:B------:R-:W0:Y:S01]  /*11210*/  LDC R23, c[0x0][0x638] ;  /* 0x00018e00ff177b82 */ /* 0x000e220000000800 */
[----:B------:R-:W-:Y:S01]  /*11220*/  LOP3.LUT R24, RZ, R5, RZ, 0x33, !PT ;  /* 0x00000005ff187212 */ /* 0x000fe200078e33ff */
[----:B------:R-:W-:-:S06]  /*11230*/  IMAD.MOV.U32 R2, RZ, RZ, R14 ;  /* 0x000000ffff027224 */ /* 0x000fcc00078e000e */
[----:B------:R-:W0:Y:S01]  /*11240*/  LDC R25, c[0x0][0x610] ;  /* 0x00018400ff197b82 */ /* 0x000e220000000800 */
[----:B--23--:R-:W-:Y:S05]  /*11250*/  @!P0 BRA `(.L_x_480) ;  /* 0x0000000000288947 */ /* 0x00cfea0003800000 */
[----:B------:R-:W2:Y:S02]  /*11260*/  LDC R5, c[0x0][0x64c] ;  /* 0x00019300ff057b82 */ /* 0x000ea40000000800 */
[----:B--2---:R-:W-:-:S05]  /*11270*/  IADD3 R5, P0, R14, R5, RZ ;  /* 0x000000050e057210 */ /* 0x004fca0007f1e0ff */
        /* <DEDUP_REMOVED lines=8> */
.L_x_480:
[----:B------:R-:W2:Y:S01]  /*11300*/  LDC R5, c[0x0][0x65c] ;  /* 0x00019700ff057b82 */ /* 0x000ea20000000800 */
[----:B----4-:R-:W-:Y:S01]  /*11310*/  SHF.R.U64 R3, R2, R22, R3 ;  /* 0x0000001602037219 */ /* 0x010fe20000001203 */
[----:B-1----:R-:W-:Y:S01]  /*11320*/  VIADD R9, R16, 0xffffffff ;  /* 0xffffffff10097836 */ /* 0x002fe20000000000 */
[----:B------:R-:W-:Y:S01]  /*11330*/  LOP3.LUT R2, R13, R24, RZ, 0xc0, !PT ;  /* 0x000000180d027212 */ /* 0x000fe200078ec0ff */
[----:B------:R-:W-:Y:S02]  /*11340*/  IMAD.MOV R15, RZ, RZ, -R15 ;  /* 0x000000ffff0f7224 */ /* 0x000fe400078e0a0f */
[----:B------:R-:W-:Y:S02]  /*11350*/  IMAD.MOV.U32 R6, RZ, RZ, R12 ;  /* 0x000000ffff067224 */ /* 0x000fe400078e000c */
[----:B------:R-:W-:Y:S01]  /*11360*/  IMAD R7, R19, R3, R2 ;  /* 0x0000000313077224 */ /* 0x000fe200078e0202 */
[----:B--2---:R-:W-:Y:S01]  /*11370*/  ISETP.NE.AND P0, PT, R5, 0x1, PT ;  /* 0x000000010500780c */ /* 0x004fe20003f05270 */
[----:B------:R-:W-:Y:S01]  /*11380*/  IMAD.MOV R5, RZ, RZ, -R3 ;  /* 0x000000ffff057224 */ /* 0x000fe200078e0a03 */
[----:B------:R-:W-:-:S03]  /*11390*/  LOP3.LUT R3, R10, R9, RZ, 0xc0, !PT ;  /* 0x000000090a037212 */ /* 0x000fc600078ec0ff */
[----:B0-----:R-:W-:Y:S02]  /*113a0*/  IMAD R2, R5, R23, R14 ;  /* 0x0000001705027224 */ /* 0x001fe400078e020e */
[----:B------:R-:W-:Y:S02]  /*113b0*/  IMAD.MOV.U32 R5, RZ, RZ, 0x1 ;  /* 0x00000001ff057424 */ /* 0x000fe400078e00ff */
[----:B------:R-:W-:-:S04]  /*113c0*/  IMAD R2, R2, R16, R3 ;  /* 0x0000001002027224 */ /* 0x000fc800078e0203 */
[----:B------:R-:W-:-:S04]  /*113d0*/  @P0 IMAD R18, R17, R15, R4 ;  /* 0x0000000f11120224 */ /* 0x000fc800078e0204 */
[----:B------:R-:W-:-:S05]  /*113e0*/  IMAD R7, R7, R25, R18 ;  /* 0x0000001907077224 */ /* 0x000fca00078e0212 */
[----:B------:R-:W-:Y:S02]  /*113f0*/  SEL R13, R2, R7, !P0 ;  /* 0x00000007020d7207 */ /* 0x000fe40004000000 */
[----:B------:R-:W-:-:S07]  /*11400*/  SEL R7, R7, R2, !P0 ;  /* 0x0000000207077207 */ /* 0x000fce0004000000 */
.L_x_478:
[----:B------:R-:W-:-:S08]  /*11410*/  NOP ;  /* 0x0000000000007918 */ /* 0x000fd00000000000 */
[----:B------:R-:W0:-:S00]  /*11420*/  USETMAXREG.DEALLOC.CTAPOOL 0x28 ;  /* 0x00000028000079c8 */ /* 0x000e0000080e0500 */
[----:B0-----:R-:W-:-:S13]  /*11430*/  ISETP.NE.AND P0, PT, R0, RZ, PT ;  /* 0x000000ff0000720c */ /* 0x001fda0003f05270 */
[----:B------:R-:W-:Y:S05]  /*11440*/  @P0 EXIT ;  /* 0x000000000000094d */ /* 0x000fea0003800000 */
[----:B------:R-:W-:Y:S01]  /*11450*/  LOP3.LUT P0, RZ, R5, 0xff, RZ, 0xc0, !PT ;  /* 0x000000ff05ff7812 */ /* 0x000fe2000780c0ff */
[----:B------:R-:W-:Y:S02]  /*11460*/  IMAD.MOV.U32 R0, RZ, RZ, 0x1 ;  /* 0x00000001ff007424 */ /* 0x000fe400078e00ff */
[----:B------:R-:W-:-:S10]  /*11470*/  IMAD.MOV.U32 R11, RZ, RZ, RZ ;  /* 0x000000ffff0b7224 */ /* 0x000fd400078e00ff */
[----:B------:R-:W-:Y:S05]  /*11480*/  @!P0 BRA `(.L_x_481) ;  /* 0x0000000c00588947 */ /* 0x000fea0003800000 */
[----:B------:R-:W2:Y:S01]  /*11490*/  LDL R2, [R1+0x80] ;  /* 0x0000800001027983 */ /* 0x000ea20000100800 */
[----:B------:R-:W0:Y:S01]  /*114a0*/  LDC R0, c[0x0][0x28c] ;  /* 0x0000a300ff007b82 */ /* 0x000e220000000800 */
[----:B------:R-:W-:Y:S01]  /*114b0*/  ULDC UR5, c[0x0][0x600] ;  /* 0x0001800000057ab9 */ /* 0x000fe20000000800 */
[----:B------:R-:W-:Y:S01]  /*114c0*/  ULDC UR4, c[0x0][0xc] ;  /* 0x0000030000047ab9 */ /* 0x000fe20000000800 */
[----:B------:R-:W1:Y:S01]  /*114d0*/  S2R R4, SR_TID.X ;  /* 0x0000000000047919 */ /* 0x000e620000002100 */
[----:B------:R-:W-:Y:S01]  /*114e0*/  UIADD3 UR16, UR5, -0x1, URZ ;  /* 0xffffffff05107890 */ /* 0x000fe2000fffe03f */
[----:B------:R-:W-:Y:S01]  /*114f0*/  BSSY B0, `(.L_x_481) ;  /* 0x00000cf000007945 */ /* 0x000fe20003800000 */
[----:B------:R-:W-:Y:S01]  /*11500*/  ULDC UR6, c[0x0][0x658] ;  /* 0x0001960000067ab9 */ /* 0x000fe20000000800 */
[----:B------:R-:W-:Y:S01]  /*11510*/  ULDC UR5, c[0x0][0x10] ;  /* 0x0000040000057ab9 */ /* 0x000fe20000000800 */
[----:B------:R-:W-:Y:S01]  /*11520*/  UMOV UR7, 0xffffffff ;  /* 0xffffffff00077882 */ /* 0x000fe20000000000 */
[----:B------:R-:W-:Y:S01]  /*11530*/  UMOV UR8, 0x1 ;  /* 0x0000000100087882 */ /* 0x000fe20000000000 */
[----:B------:R-:W-:Y:S01]  /*11540*/  UIMAD.WIDE.U32 UR4, UR4, UR5, URZ ;  /* 0x00000005040472a5 */ /* 0x000fe2000f8e003f */
[----:B------:R-:W-:Y:S01]  /*11550*/  IMAD.MOV.U32 R12, RZ, RZ, 0x1 ;  /* 0x00000001ff0c7424 */ /* 0x000fe200078e00ff */
[----:B------:R-:W-:Y:S01]  /*11560*/  USHF.L.U32 UR7, UR7, UR6, URZ ;  /* 0x0000000607077299 */ /* 0x000fe2000800063f */
[----:B------:R-:W-:Y:S01]  /*11570*/  IMAD.MOV.U32 R11, RZ, RZ, RZ ;  /* 0x000000ffff0b7224 */ /* 0x000fe200078e00ff */
[----:B------:R-:W-:-:S02]  /*11580*/  USHF.L.U32 UR18, UR8, UR6, URZ ;  /* 0x0000000608127299 */ /* 0x000fc4000800063f */
[----:B------:R-:W-:Y:S01]  /*11590*/  ULOP3.LUT UR17, URZ, UR7, URZ, 0x33, !UPT ;  /* 0x000000073f117292 */ /* 0x000fe2000f8e333f */
[----:B------:R-:W-:Y:S01]  /*115a0*/  ULDC UR6, c[0x0][0x14] ;  /* 0x0000050000067ab9 */ /* 0x000fe20000000800 */
[----:B------:R-:W-:Y:S01]  /*115b0*/  ULDC.64 UR22, c[0x0][0x198] ;  /* 0x0000660000167ab9 */ /* 0x000fe20000000a00 */
[----:B------:R-:W-:Y:S02]  /*115c0*/  UIMAD.WIDE.U32 UR20, UR4, UR6, URZ ;  /* 0x00000006041472a5 */ /* 0x000fe4000f8e003f */
[----:B------:R-:W-:Y:S01]  /*115d0*/  UIMAD UR13, UR5, UR6, URZ ;  /* 0x00000006050d72a4 */ /* 0x000fe2000f8e023f */
[----:B0-----:R-:W-:-:S03]  /*115e0*/  VIADD R0, R0, 0xf ;  /* 0x0000000f00007836 */ /* 0x001fc60000000000 */
[----:B------:R-:W-:Y:S02]  /*115f0*/  UIADD3 UR13, UR21, UR13, URZ ;  /* 0x0000000d150d7290 */ /* 0x000fe4000fffe03f */
[----:B------:R-:W-:-:S04]  /*11600*/  SHF.R.S32.HI R3, RZ, 0x1f, R0 ;  /* 0x0000001fff037819 */ /* 0x000fc80000011400 */
[----:B------:R-:W-:Y:S01]  /*11610*/  LEA.HI R3, R3, R0, RZ, 0x4 ;  /* 0x0000000003037211 */ /* 0x000fe200078f20ff */
[----:B------:R-:W-:Y:S01]  /*11620*/  IMAD.MOV.U32 R0, RZ, RZ, 0x1 ;  /* 0x00000001ff007424 */ /* 0x000fe200078e00ff */
[C---:B-1----:R-:W-:Y:S02]  /*11630*/  LOP3.LUT P2, RZ, R4.reuse, 0x7f, RZ, 0xc0, !PT ;  /* 0x0000007f04ff7812 */ /* 0x042fe4000784c0ff */
[----:B------:R-:W-:Y:S02]  /*11640*/  SHF.R.S32.HI R8, RZ, 0x4, R3 ;  /* 0x00000004ff087819 */ /* 0x000fe40000011403 */
[----:B------:R-:W-:-:S03]  /*11650*/  LOP3.LUT P0, RZ, R4, 0x1f, RZ, 0xc0, !PT ;  /* 0x0000001f04ff7812 */ /* 0x000fc6000780c0ff */
[----:B------:R-:W-:Y:S01]  /*11660*/  VIADD R9, R8, 0x1 ;  /* 0x0000000108097836 */ /* 0x000fe20000000000 */
[----:B------:R-:W-:Y:S02]  /*11670*/  PLOP3.LUT P0, PT, P0, P2, PT, 0x8a, 0x0 ;  /* 0x000000000000781c */ /* 0x000fe40000705172 */
[----:B--2---:R-:W-:-:S11]  /*11680*/  LOP3.LUT R10, R2, 0x2, RZ, 0xfc, !PT ;  /* 0x00000002020a7812 */ /* 0x004fd600078efcff */
.L_x_493:
[----:B------:R-:W-:-:S03]  /*11690*/  UMOV UR4, 0xffffffff ;  /* 0xffffffff00047882 */ /* 0x000fc60000000000 */
[----:B------:R-:W-:Y:S05]  /*116a0*/  BRA.DIV UR4, `(.L_x_482) ;  /* 0x0000001604947947 */ /* 0x000fea000b800000 */
[----:B------:R-:W-:-:S13]  /*116b0*/  ELECT P6, URZ, PT ;  /* 0x00000000003f782f */ /* 0x000fda00038c0000 */
.L_x_517:
[----:B------:R-:W0:Y:S01]  /*116c0*/  LDC R2, c[0x0][0x28c] ;  /* 0x0000a300ff027b82 */ /* 0x000e220000000800 */
[----:B------:R-:W-:Y:S01]  /*116d0*/  BSSY B1, `(.L_x_483) ;  /* 0x0000037000017945 */ /* 0x000fe20003800000 */
[----:B0-----:R-:W-:-:S13]  /*116e0*/  ISETP.LT.OR P6, PT, R2, 0x1, !P6 ;  /* 0x000000010200780c */ /* 0x001fda00077c1670 */
[----:B------:R-:W-:Y:S05]  /*116f0*/  @P6 BRA `(.L_x_484) ;  /* 0x0000000000d06947 */ /* 0x000fea0003800000 */
[----:B------:R-:W-:Y:S02]  /*11700*/  IMAD R13, R13, 0xe0, RZ ;  /* 0x000000e00d0d7824 */ /* 0x000fe400078e02ff */
[----:B------:R-:W-:Y:S02]  /*11710*/  IMAD R15, R7, 0xc0, RZ ;  /* 0x000000c0070f7824 */ /* 0x000fe400078e02ff */
[----:B------:R-:W-:Y:S02]  /*11720*/  IMAD.MOV.U32 R16, RZ, RZ, RZ ;  /* 0x000000ffff107224 */ /* 0x000fe400078e00ff */
[----:B------:R-:W-:Y:S02]  /*11730*/  IMAD.MOV.U32 R2, RZ, RZ, R9 ;  /* 0x000000ffff027224 */ /* 0x000fe400078e0009 */
[----:B------:R-:W-:Y:S02]  /*11740*/  IMAD.MOV.U32 R3, RZ, RZ, R0 ;  /* 0x000000ffff037224 */ /* 0x000fe400078e0000 */
[----:B------:R-:W-:-:S07]  /*11750*/  IMAD.MOV.U32 R4, RZ, RZ, R11 ;  /* 0x000000ffff047224 */ /* 0x000fce00078e000b */
.L_x_488:
[----:B------:R-:W0:Y:S01]  /*11760*/  S2R R14, SR_CgaCtaId ;  /* 0x00000000000e7919 */ /* 0x000e220000008800 */
[----:B------:R-:W-:Y:S01]  /*11770*/  MOV R5, 0x400 ;  /* 0x0000040000057802 */ /* 0x000fe20000000f00 */
[----:B------:R-:W1:Y:S03]  /*11780*/  @!P2 LDC R7, c[0x0][0x500] ;  /* 0x00014000ff07ab82 */ /* 0x000e660000000800 */
[----:B0-----:R-:W-:Y:S02]  /*11790*/  LEA R17, R14, R5, 0x18 ;  /* 0x000000050e117211 */ /* 0x001fe400078ec0ff */
[----:B------:R-:W-:-:S03]  /*117a0*/  SHF.L.U32 R5, R3, 0x1f, RZ ;  /* 0x0000001f03057819 */ /* 0x000fc600000006ff */
[----:B------:R-:W-:-:S04]  /*117b0*/  IMAD R14, R4, 0x8, R17 ;  /* 0x00000008040e7824 */ /* 0x000fc800078e0211 */
[----:B------:R-:W0:Y:S02]  /*117c0*/  SYNCS.PHASECHK.TRANS64.TRYWAIT P1, [R14+URZ+0x88], R5 ;  /* 0x000088050e0075a7 */ /* 0x000e24000802017f */
[----:B01----:R-:W-:Y:S05]  /*117d0*/  @!P1 BRA `(.L_x_485) ;  /* 0x0000001400689947 */ /* 0x003fea0003800000 */
.L_x_518:
[----:B0-----:R-:W-:Y:S01]  /*117e0*/  PRMT R5, R10, 0x9910, RZ ;  /* 0x000099100a057816 */ /* 0x001fe200000000ff */
[----:B------:R0:W-:Y:S03]  /*117f0*/  @!P2 SYNCS.ARRIVE.TRANS64 RZ, [R14+URZ], R7 ;  /* 0x000000070effa9a7 */ /* 0x0001e6000800003f */
[----:B------:R-:W-:-:S13]  /*11800*/  ISETP.NE.AND P1, PT, R5, 0x2, PT ;  /* 0x000000020500780c */ /* 0x000fda0003f25270 */
[----:B0-----:R-:W-:Y:S05]  /*11810*/  @P1 BRA `(.L_x_486) ;  /* 0x0000000000041947 */ /* 0x001fea0003800000 */
[----:B------:R-:W-:Y:S01]  /*11820*/  BPT.TRAP 0x1 ;  /* 0x000000040000795c */ /* 0x000fe20000300000 */
.L_x_486:
[----:B------:R-:W-:Y:S05]  /*11830*/  @P0 BRA `(.L_x_487) ;  /* 0x0000000000040947 */ /* 0x000fea0003800000 */
[----:B------:R-:W-:Y:S01]  /*11840*/  BPT.TRAP 0x1 ;  /* 0x000000040000795c */ /* 0x000fe20000300000 */
.L_x_487:
[--C-:B------:R-:W-:Y:S01]  /*11850*/  IMAD R5, R4, 0x1800, R17.reuse ;  /* 0x0000180004057824 */ /* 0x100fe200078e0211 */
[----:B------:R-:W-:Y:S01]  /*11860*/  R2UR UR9, R14 ;  /* 0x000000000e0972ca */ /* 0x000fe200000e0000 */
[----:B------:R-:W-:Y:S01]  /*11870*/  IMAD R17, R4, 0x1c00, R17 ;  /* 0x00001c0004117824 */ /* 0x000fe200078e0211 */
[----:B------:R-:W-:Y:S01]  /*11880*/  UIADD3 UR4, UP0, UR22, 0xf0, URZ ;  /* 0x000000f016047890 */ /* 0x000fe2000ff1e03f */
[----:B------:R-:W-:Y:S01]  /*11890*/  VIADD R2, R2, 0xffffffff ;  /* 0xffffffff02027836 */ /* 0x000fe20000000000 */
[----:B------:R-:W-:Y:S01]  /*118a0*/  R2UR UR5, R5 ;  /* 0x00000000050572ca */ /* 0x000fe200000e0000 */
[----:B------:R-:W-:Y:S01]  /*118b0*/  UIADD3 UR24, UP1, UR22, 0x1f0, URZ ;  /* 0x000001f016187890 */ /* 0x000fe2000ff3e03f */
[----:B------:R-:W-:Y:S01]  /*118c0*/  R2UR UR8, R17 ;  /* 0x00000000110872ca */ /* 0x000fe200000e0000 */
[----:B------:R-:W-:Y:S01]  /*118d0*/  VIADD R4, R4, 0x1 ;  /* 0x0000000104047836 */ /* 0x000fe20000000000 */
[----:B------:R-:W-:Y:S01]  /*118e0*/  R2UR UR11, R15 ;  /* 0x000000000f0b72ca */ /* 0x000fe200000e0000 */
[----:B------:R-:W-:Y:S01]  /*118f0*/  UIADD3.X UR25, URZ, UR23, URZ, UP1, !UPT ;  /* 0x000000173f197290 */ /* 0x000fe20008ffe43f */
[----:B------:R-:W-:Y:S01]  /*11900*/  R2UR UR10, R16 ;  /* 0x00000000100a72ca */ /* 0x000fe200000e0000 */
[----:B------:R-:W-:Y:S01]  /*11910*/  UMOV UR6, 0x0 ;  /* 0x0000000000067882 */ /* 0x000fe20000000000 */
[----:B------:R-:W-:Y:S01]  /*11920*/  R2UR UR12, R6 ;  /* 0x00000000060c72ca */ /* 0x000fe200000e0000 */
[----:B------:R-:W-:Y:S01]  /*11930*/  UMOV UR7, 0x10000000 ;  /* 0x1000000000077882 */ /* 0x000fe20000000000 */
[----:B------:R-:W-:Y:S01]  /*11940*/  R2UR UR19, R13 ;  /* 0x000000000d1372ca */ /* 0x000fe200000e0000 */
[----:B------:R-:W-:Y:S01]  /*11950*/  VIADD R16, R16, 0x10 ;  /* 0x0000001010107836 */ /* 0x000fe20000000000 */
[----:B------:R-:W-:Y:S01]  /*11960*/  ISETP.GT.AND P3, PT, R2, 0x1, PT ;  /* 0x000000010200780c */ /* 0x000fe20003f64270 */
[----:B------:R-:W-:Y:S01]  /*11970*/  UIADD3 UR14, UR5, 0x200, URZ ;  /* 0x00000200050e7890 */ /* 0x000fe2000fffe03f */
[----:B------:R-:W-:Y:S01]  /*11980*/  ISETP.NE.AND P1, PT, R4, 0x11, PT ;  /* 0x000000110400780c */ /* 0x000fe20003f25270 */
[----:B------:R-:W-:-:S02]  /*11990*/  UIADD3.X UR5, URZ, UR23, URZ, UP0, !UPT ;  /* 0x000000173f057290 */ /* 0x000fc400087fe43f */
[----:B------:R-:W-:Y:S01]  /*119a0*/  UIADD3 UR15, UR8, 0x19a00, URZ ;  /* 0x00019a00080f7890 */ /* 0x000fe2000fffe03f */
[----:B------:R-:W-:Y:S02]  /*119b0*/  SEL R14, RZ, 0x1, P1 ;  /* 0x00000001ff0e7807 */ /* 0x000fe40000800000 */
[----:B------:R-:W-:Y:S01]  /*119c0*/  UMOV UR8, UR14 ;  /* 0x0000000e00087c82 */ /* 0x000fe20008000000 */
[----:B------:R-:W-:Y:S02]  /*119d0*/  SEL R4, R4, RZ, P1 ;  /* 0x000000ff04047207 */ /* 0x000fe40000800000 */
[----:B------:R-:W-:Y:S01]  /*119e0*/  LOP3.LUT R3, R3, R14, RZ, 0x3c, !PT ;  /* 0x0000000e03037212 */ /* 0x000fe200078e3cff */
[----:B------:R0:W-:Y:S02]  /*119f0*/  UTMALDG.3D [UR8], [UR4], desc[UR6] ;  /* 0x00000608040075b4 */ /* 0x0001e40008011000 */
[----:B0-----:R-:W-:Y:S01]  /*11a00*/  UMOV UR8, UR15 ;  /* 0x0000000f00087c82 */ /* 0x001fe20008000000 */
[----:B------:R-:W-:-:S02]  /*11a10*/  UMOV UR11, UR19 ;  /* 0x00000013000b7c82 */ /* 0x000fc40008000000 */
[----:B------:R0:W-:Y:S02]  /*11a20*/  UTMALDG.3D [UR8], [UR24], desc[UR6] ;  /* 0x00000608180075b4 */ /* 0x0001e40008011000 */
[----:B0-----:R-:W-:Y:S05]  /*11a30*/  @P3 BRA `(.L_x_488) ;  /* 0xfffffffc00483947 */ /* 0x001fea000383ffff */
.L_x_484:
[----:B------:R-:W-:Y:S05]  /*11a40*/  BSYNC B1 ;  /* 0x0000000000017941 */ /* 0x000fea0003800000 */
.L_x_483:
[----:B------:R-:W2:Y:S01]  /*11a50*/  LDL.LU R18, [R1+0x88] ;  /* 0x0000880001127983 */ /* 0x000ea20000300800 */
[----:B------:R-:W-:Y:S01]  /*11a60*/  LOP3.LUT P3, RZ, R12, 0xff, RZ, 0xc0, !PT ;  /* 0x000000ff0cff7812 */ /* 0x000fe2000786c0ff */
[----:B------:R-:W-:Y:S01]  /*11a70*/  IMAD.IADD R4, R8, 0x1, R11 ;  /* 0x0000000108047824 */ /* 0x000fe200078e020b */
[----:B------:R-:W-:Y:S01]  /*11a80*/  ULDC.64 UR4, c[0x0][0x650] ;  /* 0x0001940000047ab9 */ /* 0x000fe20000000a00 */
[----:B------:R-:W3:Y:S01]  /*11a90*/  LDL.LU R17, [R1+0x8c] ;  /* 0x00008c0001117983 */ /* 0x000ee20000300800 */
[----:B------:R-:W-:Y:S01]  /*11aa0*/  BSSY B1, `(.L_x_489) ;  /* 0x0000071000017945 */ /* 0x000fe20003800000 */
[----:B------:R-:W-:Y:S01]  /*11ab0*/  IMAD.MOV.U32 R7, RZ, RZ, -0x1 ;  /* 0xffffffffff077424 */ /* 0x000fe200078e00ff */
[----:B------:R-:W-:Y:S01]  /*11ac0*/  ISETP.GT.U32.AND P1, PT, R4, 0x10, PT ;  /* 0x000000100400780c */ /* 0x000fe20003f24070 */
[----:B------:R-:W-:Y:S01]  /*11ad0*/  IMAD.MOV.U32 R13, RZ, RZ, -0x1 ;  /* 0xffffffffff0d7424 */ /* 0x000fe200078e00ff */
[----:B------:R-:W-:Y:S01]  /*11ae0*/  PRMT R12, RZ, 0x7610, R12 ;  /* 0x00007610ff0c7816 */ /* 0x000fe2000000000c */
[----:B------:R-:W-:Y:S01]  /*11af0*/  IMAD.MOV.U32 R6, RZ, RZ, -0x1 ;  /* 0xffffffffff067424 */ /* 0x000fe200078e00ff */
[----:B------:R-:W-:-:S03]  /*11b00*/  ISETP.LT.U32.AND P1, PT, R8, 0x11, P1 ;  /* 0x000000110800780c */ /* 0x000fc60000f21070 */
[----:B------:R-:W0:Y:S01]  /*11b10*/  @P3 S2R R3, SR_CgaCtaId ;  /* 0x0000000000033919 */ /* 0x000e220000008800 */
[----:B------:R-:W-:-:S04]  /*11b20*/  @P3 MOV R2, 0x400 ;  /* 0x0000040000023802 */ /* 0x000fc80000000f00 */
[----:B0-----:R-:W-:Y:S01]  /*11b30*/  @P3 LEA R5, R3, R2, 0x18 ;  /* 0x0000000203053211 */ /* 0x001fe200078ec0ff */
[----:B------:R-:W-:-:S03]  /*11b40*/  IMAD.WIDE.U32 R2, R4, -0xf0f0f0f, RZ ;  /* 0xf0f0f0f104027825 */ /* 0x000fc600078e00ff */
[----:B------:R0:W-:Y:S01]  /*11b50*/  @P3 SYNCS.ARRIVE.TRANS64.A1T0 RZ, [R5+URZ+0x128], RZ ;  /* 0x000128ff05ff39a7 */ /* 0x0001e2000810003f */
[----:B------:R-:W-:Y:S02]  /*11b60*/  ISETP.GE.U32.AND P3, PT, R8, 0x11, PT ;  /* 0x000000110800780c */ /* 0x000fe40003f66070 */
[----:B------:R-:W-:Y:S02]  /*11b70*/  PRMT R2, RZ, 0x7610, R2 ;  /* 0x00007610ff027816 */ /* 0x000fe40000000002 */
[----:B0-----:R-:W-:Y:S02]  /*11b80*/  SHF.R.U32.HI R5, RZ, 0x4, R3 ;  /* 0x00000004ff057819 */ /* 0x001fe40000011603 */
[----:B------:R-:W-:-:S03]  /*11b90*/  SEL R3, RZ, 0x1, !P1 ;  /* 0x00000001ff037807 */ /* 0x000fc60004800000 */
[----:B------:R-:W-:Y:S01]  /*11ba0*/  IMAD R11, R5, -0x11, R4 ;  /* 0xffffffef050b7824 */ /* 0x000fe200078e0204 */
[----:B------:R-:W-:-:S04]  /*11bb0*/  LOP3.LUT R0, R0, R3, RZ, 0x3c, !PT ;  /* 0x0000000300007212 */ /* 0x000fc800078e3cff */
[----:B------:R-:W-:Y:S02]  /*11bc0*/  @P3 LOP3.LUT R0, R0, 0x1, R5, 0x78, !PT ;  /* 0x0000000100003812 */ /* 0x000fe400078e7805 */
[----:B---3--:R-:W-:-:S04]  /*11bd0*/  IADD3 R17, P4, R17, UR20, RZ ;  /* 0x0000001411117c10 */ /* 0x008fc8000ff9e0ff */
[----:B--2---:R-:W-:Y:S01]  /*11be0*/  IADD3.X R18, R18, UR13, RZ, P4, !PT ;  /* 0x0000000d12127c10 */ /* 0x004fe2000a7fe4ff */
[----:B------:R0:W-:Y:S01]  /*11bf0*/  STL [R1+0x8c], R17 ;  /* 0x00008c1101007387 */ /* 0x0001e20000100800 */
[----:B------:R-:W-:-:S03]  /*11c00*/  ISETP.GE.U32.AND P1, PT, R17, UR4, PT ;  /* 0x0000000411007c0c */ /* 0x000fc6000bf26070 */
[----:B------:R0:W-:Y:S01]  /*11c10*/  STL [R1+0x88], R18 ;  /* 0x0000881201007387 */ /* 0x0001e20000100800 */
[----:B------:R-:W-:-:S13]  /*11c20*/  ISETP.GE.U32.AND.EX P1, PT, R18, UR5, PT, P1 ;  /* 0x0000000512007c0c */ /* 0x000fda000bf26110 */
[----:B0-----:R-:W-:Y:S05]  /*11c30*/  @P1 BRA `(.L_x_490) ;  /* 0x00000004005c1947 */ /* 0x001fea0003800000 */
[----:B------:R-:W-:Y:S01]  /*11c40*/  ULDC.64 UR4, c[0x0][0x628] ;  /* 0x00018a0000047ab9 */ /* 0x000fe20000000a00 */
[----:B------:R-:W0:Y:S01]  /*11c50*/  S2R R14, SR_CTAID.X ;  /* 0x00000000000e7919 */ /* 0x000e220000002500 */
[----:B------:R-:W-:Y:S01]  /*11c60*/  ISETP.NE.U32.AND P1, PT, RZ, UR4, PT ;  /* 0x00000004ff007c0c */ /* 0x000fe2000bf25070 */
[----:B------:R-:W-:Y:S01]  /*11c70*/  ULDC UR7, c[0x0][0x630] ;  /* 0x00018c0000077ab9 */ /* 0x000fe20000000800 */
[----:B------:R-:W-:Y:S01]  /*11c80*/  IMAD.MOV.U32 R2, RZ, RZ, R17 ;  /* 0x000000ffff027224 */ /* 0x000fe200078e0011 */
[----:B------:R-:W1:Y:S01]  /*11c90*/  S2R R13, SR_CTAID.Y ;  /* 0x00000000000d7919 */ /* 0x000e620000002600 */
[----:B------:R-:W-:Y:S01]  /*11ca0*/  ISETP.NE.AND.EX P1, PT, RZ, UR5, PT, P1 ;  /* 0x00000005ff007c0c */ /* 0x000fe2000bf25310 */
[----:B------:R-:W-:-:S12]  /*11cb0*/  IMAD.MOV.U32 R3, RZ, RZ, R18 ;  /* 0x000000ffff037224 */ /* 0x000fd800078e0012 */
[----:B------:R-:W-:Y:S05]  /*11cc0*/  @!P1 BRA `(.L_x_491) ;  /* 0x0000000000289947 */ /* 0x000fea0003800000 */
[----:B------:R-:W-:Y:S02]  /*11cd0*/  ULDC UR6, c[0x0][0x634] ;  /* 0x00018d0000067ab9 */ /* 0x000fe40000000800 */
[----:B------:R-:W-:-:S05]  /*11ce0*/  IADD3 R7, P1, R17, UR6, RZ ;  /* 0x0000000611077c10 */ /* 0x000fca000ff3e0ff */
[----:B------:R-:W-:-:S04]  /*11cf0*/  IMAD.X R15, RZ, RZ, R18, P1 ;  /* 0x000000ffff0f7224 */ /* 0x000fc800008e0612 */
[----:B------:R-:W-:-:S04]  /*11d00*/  IMAD.WIDE.U32 R4, R15, UR4, RZ ;  /* 0x000000040f047c25 */ /* 0x000fc8000f8e00ff */
[----:B------:R-:W-:-:S04]  /*11d10*/  IMAD.WIDE.U32 R4, P1, R7, UR5, R4 ;  /* 0x0000000507047c25 */ /* 0x000fc8000f820004 */
[----:B------:R-:W-:-:S04]  /*11d20*/  IMAD.WIDE.U32 R6, R7, UR4, RZ ;  /* 0x0000000407067c25 */ /* 0x000fc8000f8e00ff */
[----:B------:R-:W-:Y:S01]  /*11d30*/  IMAD.X R3, RZ, RZ, RZ, P1 ;  /* 0x000000ffff037224 */ /* 0x000fe200008e06ff */
[----:B------:R-:W-:Y:S01]  /*11d40*/  IADD3 RZ, P1, R7, R4, RZ ;  /* 0x0000000407ff7210 */ /* 0x000fe20007f3e0ff */
[----:B------:R-:W-:-:S04]  /*11d50*/  IMAD.MOV.U32 R2, RZ, RZ, R5 ;  /* 0x000000ffff027224 */ /* 0x000fc800078e0005 */
[----:B------:R-:W-:-:S08]  /*11d60*/  IMAD.WIDE.U32.X R2, R15, UR5, R2, P1 ;  /* 0x000000050f027c25 */ /* 0x000fd000088e0402 */
.L_x_491:
[--C-:B------:R-:W-:Y:S01]  /*11d70*/  SHF.R.U64 R6, R2, UR7, R3.reuse ;  /* 0x0000000702067c19 */ /* 0x100fe20008001203 */
[----:B------:R-:W-:Y:S01]  /*11d80*/  ULDC.64 UR4, c[0x0][0x620] ;  /* 0x0001880000047ab9 */ /* 0x000fe20000000a00 */
[----:B------:R-:W-:Y:S01]  /*11d90*/  SHF.R.U32.HI R2, RZ, UR7, R3 ;  /* 0x00000007ff027c19 */ /* 0x000fe20008011603 */
[----:B------:R-:W-:Y:S01]  /*11da0*/  IMAD.MOV.U32 R3, RZ, RZ, R18 ;  /* 0x000000ffff037224 */ /* 0x000fe200078e0012 */
[----:B------:R-:W-:Y:S01]  /*11db0*/  IADD3 R5, P1, RZ, -R6, RZ ;  /* 0x80000006ff057210 */ /* 0x000fe20007f3e0ff */
[----:B------:R-:W2:Y:S01]  /*11dc0*/  LDC R21, c[0x0][0x144] ;  /* 0x00005100ff157b82 */ /* 0x000ea20000000800 */
[----:B0-----:R-:W-:Y:S01]  /*11dd0*/  I2FP.F32.U32 R7, R14 ;  /* 0x0000000e00077245 */ /* 0x001fe20000201000 */
[----:B------:R-:W-:Y:S01]  /*11de0*/  ULDC.64 UR8, c[0x0][0x640] ;  /* 0x0001900000087ab9 */ /* 0x000fe20000000a00 */
[----:B------:R-:W-:Y:S01]  /*11df0*/  ULDC UR6, c[0x0][0x608] ;  /* 0x0001820000067ab9 */ /* 0x000fe20000000800 */
[----:B------:R-:W-:Y:S01]  /*11e00*/  IMAD.X R2, RZ, RZ, ~R2, P1 ;  /* 0x000000ffff027224 */ /* 0x000fe200008e0e02 */
[----:B------:R-:W-:-:S03]  /*11e10*/  ISETP.NE.U32.AND P1, PT, RZ, UR8, PT ;  /* 0x00000008ff007c0c */ /* 0x000fc6000bf25070 */
[----:B------:R-:W-:Y:S01]  /*11e20*/  IMAD R4, R2, UR4, RZ ;  /* 0x0000000402047c24 */ /* 0x000fe2000f8e02ff */
[----:B------:R-:W0:Y:S01]  /*11e30*/  LDC R16, c[0x0][0x148] ;  /* 0x00005200ff107b82 */ /* 0x000e220000000800 */
[----:B------:R-:W-:Y:S01]  /*11e40*/  IMAD.MOV.U32 R2, RZ, RZ, R17 ;  /* 0x000000ffff027224 */ /* 0x000fe200078e0011 */
[----:B------:R-:W-:-:S03]  /*11e50*/  ISETP.NE.AND.EX P1, PT, RZ, UR9, PT, P1 ;  /* 0x00000009ff007c0c */ /* 0x000fc6000bf25310 */
[----:B------:R-:W-:Y:S01]  /*11e60*/  IMAD.WIDE.U32 R2, R5, UR4, R2 ;  /* 0x0000000405027c25 */ /* 0x000fe2000f8e0002 */
[----:B------:R-:W-:-:S03]  /*11e70*/  ULDC UR4, c[0x0][0x150] ;  /* 0x0000540000047ab9 */ /* 0x000fc60000000800 */
[----:B------:R-:W-:Y:S02]  /*11e80*/  IMAD R5, R5, UR5, R4 ;  /* 0x0000000505057c24 */ /* 0x000fe4000f8e0204 */
[----:B------:R-:W-:Y:S01]  /*11e90*/  FMUL R4, R7, UR4 ;  /* 0x0000000407047c20 */ /* 0x000fe20008400000 */
[----:B------:R-:W-:Y:S01]  /*11ea0*/  ULDC UR4, c[0x0][0x618] ;  /* 0x0001860000047ab9 */ /* 0x000fe20000000800 */
[----:B------:R-:W-:Y:S01]  /*11eb0*/  ULDC UR5, c[0x0][0x154] ;  /* 0x0000550000057ab9 */ /* 0x000fe20000000800 */
[----:B------:R-:W-:-:S03]  /*11ec0*/  IMAD.IADD R3, R3, 0x1, R5 ;  /* 0x0000000103037824 */ /* 0x000fc600078e0205 */
[----:B------:R-:W3:Y:S02]  /*11ed0*/  F2I.U32.TRUNC.NTZ R4, R4 ;  /* 0x0000000400047305 */ /* 0x000ee4000020f000 */
[----:B------:R-:W-:Y:S02]  /*11ee0*/  SHF.R.U64 R7, R2, UR4, R3 ;  /* 0x0000000402077c19 */ /* 0x000fe40008001203 */
[----:B-1----:R-:W-:-:S05]  /*11ef0*/  I2FP.F32.U32 R2, R13 ;  /* 0x0000000d00027245 */ /* 0x002fca0000201000 */
[----:B------:R-:W-:Y:S01]  /*11f00*/  FMUL R18, R2, UR5 ;  /* 0x0000000502127c20 */ /* 0x000fe20008400000 */
[----:B------:R-:W-:Y:S01]  /*11f10*/  SHF.R.U32.HI R2, RZ, UR4, R3 ;  /* 0x00000004ff027c19 */ /* 0x000fe20008011603 */
[----:B------:R-:W-:-:S03]  /*11f20*/  ULDC UR4, c[0x0][0x658] ;  /* 0x0001960000047ab9 */ /* 0x000fc60000000800 */
[--C-:B------:R-:W-:Y:S01]  /*11f30*/  SHF.R.U64 R17, R7, UR6, R2.reuse ;  /* 0x0000000607117c19 */ /* 0x100fe20008001202 */
[----:B------:R-:W1:Y:S01]  /*11f40*/  F2I.U32.TRUNC.NTZ R18, R18 ;  /* 0x0000001200127305 */ /* 0x000e62000020f000 */
[----:B------:R-:W-:Y:S01]  /*11f50*/  SHF.R.U32.HI R2, RZ, UR6, R2 ;  /* 0x00000006ff027c19 */ /* 0x000fe20008011602 */
[----:B---3--:R-:W-:-:S03]  /*11f60*/  IMAD.MOV R4, RZ, RZ, -R4 ;  /* 0x000000ffff047224 */ /* 0x008fc600078e0a04 */
[----:B------:R-:W-:Y:S01]  /*11f70*/  SHF.R.U64 R15, R17, UR4, R2 ;  /* 0x00000004110f7c19 */ /* 0x000fe20008001202 */
[----:B--2---:R-:W-:Y:S01]  /*11f80*/  IMAD R14, R21, R4, R14 ;  /* 0x00000004150e7224 */ /* 0x004fe200078e020e */
[----:B------:R-:W-:-:S03]  /*11f90*/  SHF.R.U32.HI R19, RZ, UR4, R2 ;  /* 0x00000004ff137c19 */ /* 0x000fc60008011602 */
[----:B------:R-:W-:Y:S02]  /*11fa0*/  IMAD.MOV.U32 R2, RZ, RZ, R15 ;  /* 0x000000ffff027224 */ /* 0x000fe400078e000f */
[----:B------:R-:W-:Y:S01]  /*11fb0*/  IMAD.MOV.U32 R3, RZ, RZ, R19 ;  /* 0x000000ffff037224 */ /* 0x000fe200078e0013 */
[----:B------:R-:W-:Y:S06]  /*11fc0*/  @!P1 BRA `(.L_x_492) ;  /* 0x0000000000289947 */ /* 0x000fec0003800000 */
[----:B------:R-:W-:Y:S02]  /*11fd0*/  ULDC UR4, c[0x0][0x64c] ;  /* 0x0001930000047ab9 */ /* 0x000fe40000000800 */
[----:B------:R-:W-:-:S05]  /*11fe0*/  IADD3 R3, P1, R15, UR4, RZ ;  /* 0x000000040f037c10 */ /* 0x000fca000ff3e0ff */
[----:B------:R-:W-:-:S04]  /*11ff0*/  IMAD.X R19, RZ, RZ, R19, P1 ;  /* 0x000000ffff137224 */ /* 0x000fc800008e0613 */
[----:B------:R-:W-:-:S04]  /*12000*/  IMAD.WIDE.U32 R4, R19, UR8, RZ ;  /* 0x0000000813047c25 */ /* 0x000fc8000f8e00ff */
[----:B------:R-:W-:-:S04]  /*12010*/  IMAD.WIDE.U32 R4, P1, R3, UR9, R4 ;  /* 0x0000000903047c25 */ /* 0x000fc8000f820004 */
[----:B------:R-:W-:-:S04]  /*12020*/  IMAD.WIDE.U32 R2, R3, UR8, RZ ;  /* 0x0000000803027c25 */ /* 0x000fc8000f8e00ff */
[----:B------:R-:W-:Y:S01]  /*12030*/  IMAD.MOV.U32 R2, RZ, RZ, R5 ;  /* 0x000000ffff027224 */ /* 0x000fe200078e0005 */
[----:B------:R-:W-:Y:S01]  /*12040*/  IADD3 RZ, P3, R3, R4, RZ ;  /* 0x0000000403ff7210 */ /* 0x000fe20007f7e0ff */
[----:B------:R-:W-:-:S04]  /*12050*/  IMAD.X R3, RZ, RZ, RZ, P1 ;  /* 0x000000ffff037224 */ /* 0x000fc800008e06ff */
[----:B------:R-:W-:-:S08]  /*12060*/  IMAD.WIDE.U32.X R2, R19, UR9, R2, P3 ;  /* 0x0000000913027c25 */ /* 0x000fd000098e0402 */
.L_x_492:
[----:B------:R-:W2:Y:S01]  /*12070*/  LDC R4, c[0x0][0x65c] ;  /* 0x00019700ff047b82 */ /* 0x000ea20000000800 */
[----:B------:R-:W-:Y:S01]  /*12080*/  ULDC UR4, c[0x0][0x648] ;  /* 0x0001920000047ab9 */ /* 0x000fe20000000800 */
[----:B------:R-:W-:Y:S01]  /*12090*/  LOP3.LUT R17, R17, UR17, RZ, 0xc0, !PT ;  /* 0x0000001111117c12 */ /* 0x000fe2000f8ec0ff */
[----:B-1----:R-:W-:Y:S01]  /*120a0*/  IMAD.MOV R18, RZ, RZ, -R18 ;  /* 0x000000ffff127224 */ /* 0x002fe200078e0a12 */
[----:B------:R-:W-:Y:S01]  /*120b0*/  SHF.R.U64 R2, R2, UR4, R3 ;  /* 0x0000000402027c19 */ /* 0x000fe20008001203 */
[----:B------:R-:W-:Y:S01]  /*120c0*/  ULDC UR4, c[0x0][0x638] ;  /* 0x00018e0000047ab9 */ /* 0x000fe20000000800 */
[----:B------:R-:W-:Y:S01]  /*120d0*/  ULDC UR5, c[0x0][0x610] ;  /* 0x0001840000057ab9 */ /* 0x000fe20000000800 */
[----:B------:R-:W-:Y:S02]  /*120e0*/  IMAD.MOV.U32 R3, RZ, RZ, 0x1 ;  /* 0x00000001ff037424 */ /* 0x000fe400078e00ff */
[----:B------:R-:W-:Y:S01]  /*120f0*/  IMAD R17, R2, UR18, R17 ;  /* 0x0000001202117c24 */ /* 0x000fe2000f8e0211 */
[----:B--2---:R-:W-:Y:S01]  /*12100*/  ISETP.NE.AND P1, PT, R4, 0x1, PT ;  /* 0x000000010400780c */ /* 0x004fe20003f25270 */
[----:B------:R-:W-:Y:S01]  /*12110*/  IMAD.MOV R4, RZ, RZ, -R2 ;  /* 0x000000ffff047224 */ /* 0x000fe200078e0a02 */
[----:B------:R-:W-:-:S03]  /*12120*/  LOP3.LUT R2, R7, UR16, RZ, 0xc0, !PT ;  /* 0x0000001007027c12 */ /* 0x000fc6000f8ec0ff */
[----:B------:R-:W-:Y:S01]  /*12130*/  IMAD R15, R4, UR4, R15 ;  /* 0x00000004040f7c24 */ /* 0x000fe2000f8e020f */
[----:B------:R-:W-:-:S03]  /*12140*/  ULDC UR4, c[0x0][0x600] ;  /* 0x0001800000047ab9 */ /* 0x000fc60000000800 */
[--C-:B------:R-:W-:Y:S01]  /*12150*/  IMAD R15, R15, UR4, R2.reuse ;  /* 0x000000040f0f7c24 */ /* 0x100fe2000f8e0202 */
[----:B------:R-:W-:-:S03]  /*12160*/  PRMT R2, R3, 0x7610, R2 ;  /* 0x0000761003027816 */ /* 0x000fc60000000002 */
[----:B0-----:R-:W-:-:S04]  /*12170*/  @P1 IMAD R14, R16, R18, R13 ;  /* 0x00000012100e1224 */ /* 0x001fc800078e020d */
[----:B------:R-:W-:-:S05]  /*12180*/  IMAD R14, R17, UR5, R14 ;  /* 0x00000005110e7c24 */ /* 0x000fca000f8e020e */
[----:B------:R-:W-:Y:S02]  /*12190*/  SEL R13, R15, R14, !P1 ;  /* 0x0000000e0f0d7207 */ /* 0x000fe40004800000 */
[----:B------:R-:W-:-:S07]  /*121a0*/  SEL R7, R14, R15, !P1 ;  /* 0x0000000f0e077207 */ /* 0x000fce0004800000 */
.L_x_490:
[----:B------:R-:W-:Y:S05]  /*121b0*/  BSYNC B1 ;  /* 0x0000000000017941 */ /* 0x000fea0003800000 */
.L_x_489:
[----:B------:R-:W-:-:S13]  /*121c0*/  LOP3.LUT P1, RZ, R2, 0xff, RZ, 0xc0, !PT ;  /* 0x000000ff02ff7812 */ /* 0x000fda000782c0ff */
[----:B------:R-:W-:Y:S05]  /*121d0*/  @P1 BRA `(.L_x_493) ;  /* 0xfffffff4002c1947 */ /* 0x000fea000383ffff */
[----:B------:R-:W-:Y:S05]  /*121e0*/  BSYNC B0 ;  /* 0x0000000000007941 */ /* 0x000fea0003800000 */
.L_x_481:
[----:B------:R-:W-:-:S03]  /*121f0*/  UMOV UR4, 0xffffffff ;  /* 0xffffffff00047882 */ /* 0x000fc60000000000 */
[----:B------:R-:W-:Y:S05]  /*12200*/  BRA.DIV UR4, `(.L_x_494) ;  /* 0x0000000a04f07947 */ /* 0x000fea000b800000 */
[----:B------:R-:W-:-:S13]  /*12210*/  ELECT P6, URZ, PT ;  /* 0x00000000003f782f */ /* 0x000fda00038c0000 */
.L_x_521:
[----:B------:R-:W-:Y:S04]  /*12220*/  BSSY B0, `(.L_x_495) ;  /* 0x00000a1000007945 */ /* 0x000fe80003800000 */
[----:B------:R-:W-:Y:S05]  /*12230*/  @!P6 BRA `(.L_x_496) ;  /* 0x00000008007ce947 */ /* 0x000fea0003800000 */
[----:B------:R-:W2:Y:S02]  /*12240*/  LDL.LU R2, [R1+0x80] ;  /* 0x0000800001027983 */ /* 0x000ea40000300800 */
[----:B--2---:R-:W-:-:S04]  /*12250*/  LOP3.LUT R2, R2, 0x2, RZ, 0xfc, !PT ;  /* 0x0000000202027812 */ /* 0x004fc800078efcff */
[----:B------:R-:W-:-:S13]  /*12260*/  ISETP.NE.AND P0, PT, R2, 0x3, PT ;  /* 0x000000030200780c */ /* 0x000fda0003f05270 */
[----:B------:R-:W-:Y:S05]  /*12270*/  @!P0 BRA `(.L_x_497) ;  /* 0x0000000000048947 */ /* 0x000fea0003800000 */
[----:B------:R-:W-:Y:S01]  /*12280*/  BPT.TRAP 0x1 ;  /* 0x000000040000795c */ /* 0x000fe20000300000 */
.L_x_497:
[----:B------:R-:W0:Y:S01]  /*12290*/  S2R R3, SR_CgaCtaId ;  /* 0x0000000000037919 */ /* 0x000e220000008800 */
[----:B------:R-:W-:Y:S02]  /*122a0*/  MOV R2, 0x400 ;  /* 0x0000040000027802 */ /* 0x000fe40000000f00 */
[----:B------:R-:W-:Y:S02]  /*122b0*/  SHF.L.U32 R4, R0, 0x1f, RZ ;  /* 0x0000001f00047819 */ /* 0x000fe400000006ff */
[----:B0-----:R-:W-:-:S05]  /*122c0*/  LEA R2, R3, R2, 0x18 ;  /* 0x0000000203027211 */ /* 0x001fca00078ec0ff */
[----:B------:R-:W-:-:S04]  /*122d0*/  VIADD R2, R2, 0x88 ;  /* 0x0000008802027836 */ /* 0x000fc80000000000 */
[C---:B------:R-:W-:Y:S02]  /*122e0*/  IMAD R7, R11.reuse, 0x8, R2 ;  /* 0x000000080b077824 */ /* 0x040fe400078e0202 */
[----:B------:R-:W-:Y:S02]  /*122f0*/  VIADD R11, R11, 0x1 ;  /* 0x000000010b0b7836 */ /* 0x000fe40000000000 */
[----:B------:R-:W0:Y:S03]  /*12300*/  SYNCS.PHASECHK.TRANS64.TRYWAIT P0, [R7+URZ], R4 ;  /* 0x00000004070075a7 */ /* 0x000e26000800017f */
[----:B------:R-:W-:-:S04]  /*12310*/  ISETP.NE.AND P1, PT, R11, 0x11, PT ;  /* 0x000000110b00780c */ /* 0x000fc80003f25270 */
[----:B------:R-:W-:Y:S02]  /*12320*/  SEL R3, RZ, 0x1, P1 ;  /* 0x00000001ff037807 */ /* 0x000fe40000800000 */
[----:B------:R-:W-:Y:S02]  /*12330*/  SEL R11, R11, RZ, P1 ;  /* 0x000000ff0b0b7207 */ /* 0x000fe40000800000 */
[----:B------:R-:W-:-:S03]  /*12340*/  LOP3.LUT R6, R0, R3, RZ, 0x3c, !PT ;  /* 0x0000000300067212 */ /* 0x000fc600078e3cff */
[----:B------:R-:W-:Y:S01]  /*12350*/  IMAD R8, R11, 0x8, R2 ;  /* 0x000000080b087824 */ /* 0x000fe200078e0202 */
[----:B------:R-:W-:Y:S01]  /*12360*/  SHF.L.U32 R5, R6, 0x1f, RZ ;  /* 0x0000001f06057819 */ /* 0x000fe200000006ff */
[----:B0-----:R-:W-:Y:S06]  /*12370*/  @!P0 BRA `(.L_x_498) ;  /* 0x0000000800b48947 */ /* 0x001fec0003800000 */
.L_x_522:
[----:B------:R-:W1:Y:S01]  /*12380*/  SYNCS.PHASECHK.TRANS64.TRYWAIT P0, [R8+URZ], R5 ;  /* 0x00000005080075a7 */ /* 0x000e62000800017f */
[----:B------:R-:W-:-:S05]  /*12390*/  VIADD R0, R11, 0x1 ;  /* 0x000000010b007836 */ /* 0x000fca0000000000 */
[----:B------:R-:W-:-:S04]  /*123a0*/  ISETP.NE.AND P1, PT, R0, 0x11, PT ;  /* 0x000000110000780c */ /* 0x000fc80003f25270 */
[----:B------:R-:W-:Y:S02]  /*123b0*/  SEL R3, RZ, 0x1, P1 ;  /* 0x00000001ff037807 */ /* 0x000fe40000800000 */
[----:B0-----:R-:W-:Y:S02]  /*123c0*/  SEL R7, R0, RZ, P1 ;  /* 0x000000ff00077207 */ /* 0x001fe40000800000 */
[----:B------:R-:W-:-:S03]  /*123d0*/  LOP3.LUT R6, R6, R3, RZ, 0x3c, !PT ;  /* 0x0000000306067212 */ /* 0x000fc600078e3cff */
[----:B------:R-:W-:Y:S01]  /*123e0*/  IMAD R9, R7, 0x8, R2 ;  /* 0x0000000807097824 */ /* 0x000fe200078e0202 */
[----:B------:R-:W-:Y:S01]  /*123f0*/  SHF.L.U32 R4, R6, 0x1f, RZ ;  /* 0x0000001f06047819 */ /* 0x000fe200000006ff */
[----:B-1----:R-:W-:Y:S06]  /*12400*/  @!P0 BRA `(.L_x_499) ;  /* 0x0000000800a48947 */ /* 0x002fec0003800000 */
.L_x_523:
[----:B------:R-:W1:Y:S01]  /*12410*/  SYNCS.PHASECHK.TRANS64.TRYWAIT P0, [R9+URZ], R4 ;  /* 0x00000004090075a7 */ /* 0x000e62000800017f */
[----:B------:R-:W-:-:S05]  /*12420*/  VIADD R0, R7, 0x1 ;  /* 0x0000000107007836 */ /* 0x000fca0000000000 */
[----:B------:R-:W-:-:S04]  /*12430*/  ISETP.NE.AND P1, PT, R0, 0x11, PT ;  /* 0x000000110000780c */ /* 0x000fc80003f25270 */
[----:B------:R-:W-:Y:S02]  /*12440*/  SEL R3, RZ, 0x1, P1 ;  /* 0x00000001ff037807 */ /* 0x000fe40000800000 */
[----:B------:R-:W-:Y:S02]  /*12450*/  SEL R7, R0, RZ, P1 ;  /* 0x000000ff00077207 */ /* 0x000fe40000800000 */
[----:B------:R-:W-:-:S03]  /*12460*/  LOP3.LUT R6, R6, R3, RZ, 0x3c, !PT ;  /* 0x0000000306067212 */ /* 0x000fc600078e3cff */
[----:B0-----:R-:W-:Y:S01]  /*12470*/  IMAD R8, R7, 0x8, R2 ;  /* 0x0000000807087824 */ /* 0x001fe200078e0202 */
[----:B------:R-:W-:Y:S01]  /*12480*/  SHF.L.U32 R5, R6, 0x1f, RZ ;  /* 0x0000001f06057819 */ /* 0x000fe200000006ff */
[----:B-1----:R-:W-:Y:S06]  /*12490*/  @!P0 BRA `(.L_x_500) ;  /* 0x0000000800948947 */ /* 0x002fec0003800000 */
.L_x_524:
        /* <DEDUP_REMOVED lines=9> */
.L_x_525:
        /* <DEDUP_REMOVED lines=9> */
.L_x_526:
        /* <DEDUP_REMOVED lines=9> */
.L_x_527:
        /* <DEDUP_REMOVED lines=9> */
.L_x_528:
        /* <DEDUP_REMOVED lines=9> */
.L_x_529:
        /* <DEDUP_REMOVED lines=9> */
.L_x_530:
        /* <DEDUP_REMOVED lines=9> */
.L_x_531:
        /* <DEDUP_REMOVED lines=9> */
.L_x_532:
        /* <DEDUP_REMOVED lines=9> */
.L_x_533:
        /* <DEDUP_REMOVED lines=9> */
.L_x_534:
        /* <DEDUP_REMOVED lines=9> */
.L_x_535:
[----:B------:R-:W1:Y:S01]  /*12ad0*/  SYNCS.PHASECHK.TRANS64.TRYWAIT P0, [R9+URZ], R4 ;  /* 0x00000004090075a7 */ /* 0x000e62000800017f */
[----:B------:R-:W-:-:S05]  /*12ae0*/  VIADD R0, R7, 0x1 ;  /* 0x0000000107007836 */ /* 0x000fca0000000000 */
[----:B------:R-:W-:-:S04]  /*12af0*/  ISETP.NE.AND P1, PT, R0, 0x11, PT ;  /* 0x000000110000780c */ /* 0x000fc80003f25270 */
[----:B------:R-:W-:Y:S02]  /*12b00*/  SEL R3, RZ, 0x1, P1 ;  /* 0x00000001ff037807 */ /* 0x000fe40000800000 */
[----:B------:R-:W-:Y:S02]  /*12b10*/  SEL R7, R0, RZ, P1 ;  /* 0x000000ff00077207 */ /* 0x000fe40000800000 */
[----:B------:R-:W-:-:S03]  /*12b20*/  LOP3.LUT R11, R6, R3, RZ, 0x3c, !PT ;  /* 0x00000003060b7212 */ /* 0x000fc600078e3cff */
[----:B------:R-:W-:Y:S01]  /*12b30*/  IMAD R6, R7, 0x8, R2 ;  /* 0x0000000807067824 */ /* 0x000fe200078e0202 */
[----:B0-----:R-:W-:Y:S01]  /*12b40*/  SHF.L.U32 R5, R11, 0x1f, RZ ;  /* 0x0000001f0b057819 */ /* 0x001fe200000006ff */
[----:B-1----:R-:W-:Y:S06]  /*12b50*/  @!P0 BRA `(.L_x_512) ;  /* 0x0000000400d48947 */ /* 0x002fec0003800000 */
.L_x_536:
[----:B------:R-:W1:Y:S01]  /*12b60*/  SYNCS.PHASECHK.TRANS64.TRYWAIT P0, [R6+URZ], R5 ;  /* 0x00000005060075a7 */ /* 0x000e62000800017f */
[----:B------:R-:W-:-:S05]  /*12b70*/  VIADD R0, R7, 0x1 ;  /* 0x0000000107007836 */ /* 0x000fca0000000000 */
[----:B------:R-:W-:-:S04]  /*12b80*/  ISETP.NE.AND P1, PT, R0, 0x11, PT ;  /* 0x000000110000780c */ /* 0x000fc80003f25270 */
[----:B0-----:R-:W-:Y:S02]  /*12b90*/  SEL R4, RZ, 0x1, P1 ;  /* 0x00000001ff047807 */ /* 0x001fe40000800000 */
[----:B------:R-:W-:Y:S02]  /*12ba0*/  SEL R3, R0, RZ, P1 ;  /* 0x000000ff00037207 */ /* 0x000fe40000800000 */
[----:B------:R-:W-:Y:S01]  /*12bb0*/  LOP3.LUT R0, R11, R4, RZ, 0x3c, !PT ;  /* 0x000000040b007212 */ /* 0x000fe200078e3cff */
[----:B-1----:R-:W-:Y:S06]  /*12bc0*/  @!P0 BRA `(.L_x_513) ;  /* 0x0000000400cc8947 */ /* 0x002fec0003800000 */
.L_x_537:
[----:B------:R-:W-:Y:S01]  /*12bd0*/  IMAD R3, R3, 0x8, R2 ;  /* 0x0000000803037824 */ /* 0x000fe200078e0202 */
[----:B------:R-:W-:-:S07]  /*12be0*/  SHF.L.U32 R0, R0, 0x1f, RZ ;  /* 0x0000001f00007819 */ /* 0x000fce00000006ff */
.L_x_514:
[----:B-1----:R1:W2:Y:S02]  /*12bf0*/  SYNCS.PHASECHK.TRANS64.TRYWAIT P0, [R3+URZ], R0 ;  /* 0x00000000030075a7 */ /* 0x0022a4000800017f */
[----:B--2---:R-:W-:Y:S05]  /*12c00*/  @!P0 NANOSLEEP.SYNCS 0x989680 ;  /* 0x009896800000895d */ /* 0x004fea0003900000 */
[----:B------:R-:W2:Y:S02]  /*12c10*/  @!P0 SYNCS.PHASECHK.TRANS64 P0, [R3+URZ], R0 ;  /* 0x00000000030085a7 */ /* 0x000ea4000800007f */
[----:B--2---:R-:W-:Y:S05]  /*12c20*/  @!P0 BRA `(.L_x_514) ;  /* 0xfffffffc00f08947 */ /* 0x004fea000383ffff */
.L_x_496:
[----:B------:R-:W-:Y:S05]  /*12c30*/  BSYNC B0 ;  /* 0x0000000000007941 */ /* 0x000fea0003800000 */
.L_x_495:
[----:B------:R-:W-:Y:S05]  /*12c40*/  EXIT ;  /* 0x000000000000794d */ /* 0x000fea0003800000 */
.L_x_18:
[----:B-1----:R1:W4:Y:S02]  /*12c50*/  SYNCS.PHASECHK.TRANS64.TRYWAIT P1, [R3+URZ], R0 ;  /* 0x00000000030075a7 */ /* 0x002324000802017f */
[----:B----4-:R-:W-:Y:S05]  /*12c60*/  @!P1 NANOSLEEP.SYNCS 0x989680 ;  /* 0x009896800000995d */ /* 0x010fea0003900000 */
[----:B------:R-:W4:Y:S02]  /*12c70*/  @!P1 SYNCS.PHASECHK.TRANS64 P1, [R3+URZ], R0 ;  /* 0x00000000030095a7 */ /* 0x000f24000802007f */
[----:B----4-:R-:W-:Y:S05]  /*12c80*/  @!P1 BRA `(.L_x_18) ;  /* 0xfffffffc00f09947 */ /* 0x010fea000383ffff */
[----:B------:R-:W-:Y:S05]  /*12c90*/  BRA `(.L_x_17) ;  /* 0xfffffee800047947 */ /* 0x000fea000383ffff */
.L_x_23:
[----:B-1----:R-:W-:-:S04]  /*12ca0*/  IMAD.U32 R6, RZ, RZ, UR4 ;  /* 0x00000004ff067e24 */ /* 0x002fc8000f8e00ff */
[----:B------:R1:W2:Y:S03]  /*12cb0*/  SYNCS.PHASECHK.TRANS64.TRYWAIT P1, [R6+URZ], R0 ;  /* 0x00000000060075a7 */ /* 0x0002a6000802017f */
[----:B--2---:R-:W-:Y:S05]  /*12cc0*/  @!P1 NANOSLEEP.SYNCS 0x989680 ;  /* 0x009896800000995d */ /* 0x004fea0003900000 */
[----:B------:R-:W2:Y:S02]  /*12cd0*/  @!P1 SYNCS.PHASECHK.TRANS64 P1, [R6+URZ], R0 ;  /* 0x00000000060095a7 */ /* 0x000ea4000802007f */
[----:B--2---:R-:W-:Y:S05]  /*12ce0*/  @!P1 BRA `(.L_x_23) ;  /* 0xfffffffc00ec9947 */ /* 0x004fea000383ffff */
[----:B------:R-:W-:Y:S05]  /*12cf0*/  BRA `(.L_x_22) ;  /* 0xfffffef000087947 */ /* 0x000fea000383ffff */
.L_x_482:
[----:B------:R-:W-:Y:S01]  /*12d00*/  BSSY B1, `(.L_x_515) ;  /* 0x0000006000017945 */ /* 0x000fe20003800000 */
[----:B------:R-:W-:-:S07]  /*12d10*/  IMAD.MOV.U32 R15, RZ, RZ, -0x1 ;  /* 0xffffffffff0f7424 */ /* 0x000fce00078e00ff */
[----:B------:R-:W-:Y:S05]  /*12d20*/  WARPSYNC.COLLECTIVE R15, `(.L_x_516) ;  /* 0x000000000f0c7348 */ /* 0x000fea0003c00000 */
[----:B------:R-:W-:Y:S02]  /*12d30*/  ELECT P6, UR62, PT ;  /* 0x00000000003e782f */ /* 0x000fe400038c0000 */
[----:B------:R-:W-:Y:S01]  /*12d40*/  MOV R14, UR62 ;  /* 0x0000003e000e7c02 */ /* 0x000fe20008000f00 */
[----:B------:R-:W-:Y:S10]  /*12d50*/  ENDCOLLECTIVE ;  /* 0x000000000000791b */ /* 0x000ff40003800000 */
.L_x_516:
[----:B------:R-:W-:Y:S05]  /*12d60*/  BSYNC B1 ;  /* 0x0000000000017941 */ /* 0x000fea0003800000 */
.L_x_515:
[----:B------:R-:W-:Y:S05]  /*12d70*/  BRA `(.L_x_517) ;  /* 0xffffffe800507947 */ /* 0x000fea000383ffff */
.L_x_485:
[----:B0-----:R0:W1:Y:S02]  /*12d80*/  SYNCS.PHASECHK.TRANS64.TRYWAIT P1, [R14+URZ+0x88], R5 ;  /* 0x000088050e0075a7 */ /* 0x001064000802017f */
[----:B-1----:R-:W-:Y:S05]  /*12d90*/  @!P1 NANOSLEEP.SYNCS 0x989680 ;  /* 0x009896800000995d */ /* 0x002fea0003900000 */
[----:B------:R-:W1:Y:S02]  /*12da0*/  @!P1 SYNCS.PHASECHK.TRANS64 P1, [R14+URZ+0x88], R5 ;  /* 0x000088050e0095a7 */ /* 0x000e64000802007f */
[----:B-1----:R-:W-:Y:S05]  /*12db0*/  @!P1 BRA `(.L_x_485) ;  /* 0xfffffffc00f09947 */ /* 0x002fea000383ffff */
[----:B------:R-:W-:Y:S05]  /*12dc0*/  BRA `(.L_x_518) ;  /* 0xffffffe800847947 */ /* 0x000fea000383ffff */
.L_x_494:
[----:B------:R-:W-:Y:S01]  /*12dd0*/  BSSY B0, `(.L_x_519) ;  /* 0x0000006000007945 */ /* 0x000fe20003800000 */
[----:B------:R-:W-:-:S07]  /*12de0*/  IMAD.MOV.U32 R15, RZ, RZ, -0x1 ;  /* 0xffffffffff0f7424 */ /* 0x000fce00078e00ff */
[----:B------:R-:W-:Y:S05]  /*12df0*/  WARPSYNC.COLLECTIVE R15, `(.L_x_520) ;  /* 0x000000000f0c7348 */ /* 0x000fea0003c00000 */
[----:B------:R-:W-:Y:S02]  /*12e00*/  ELECT P6, UR62, PT ;  /* 0x00000000003e782f */ /* 0x000fe400038c0000 */
[----:B------:R-:W-:Y:S01]  /*12e10*/  MOV R14, UR62 ;  /* 0x0000003e000e7c02 */ /* 0x000fe20008000f00 */
[----:B------:R-:W-:Y:S10]  /*12e20*/  ENDCOLLECTIVE ;  /* 0x000000000000791b */ /* 0x000ff40003800000 */
.L_x_520:
[----:B------:R-:W-:Y:S05]  /*12e30*/  BSYNC B0 ;  /* 0x0000000000007941 */ /* 0x000fea0003800000 */
.L_x_519:
[----:B------:R-:W-:Y:S05]  /*12e40*/  BRA `(.L_x_521) ;  /* 0xfffffff000f47947 */ /* 0x000fea000383ffff */
.L_x_498:
[----:B0-----:R0:W1:Y:S02]  /*12e50*/  SYNCS.PHASECHK.TRANS64.TRYWAIT P0, [R7+URZ], R4 ;  /* 0x00000004070075a7 */ /* 0x001064000800017f */
[----:B-1----:R-:W-:Y:S05]  /*12e60*/  @!P0 NANOSLEEP.SYNCS 0x989680 ;  /* 0x009896800000895d */ /* 0x002fea0003900000 */
[----:B------:R-:W1:Y:S02]  /*12e70*/  @!P0 SYNCS.PHASECHK.TRANS64 P0, [R7+URZ], R4 ;  /* 0x00000004070085a7 */ /* 0x000e64000800007f */
[----:B-1----:R-:W-:Y:S05]  /*12e80*/  @!P0 BRA `(.L_x_498) ;  /* 0xfffffffc00f08947 */ /* 0x002fea000383ffff */
[----:B------:R-:W-:Y:S05]  /*12e90*/  BRA `(.L_x_522) ;  /* 0xfffffff400387947 */ /* 0x000fea000383ffff */
.L_x_499:
[----:B0-----:R0:W1:Y:S02]  /*12ea0*/  SYNCS.PHASECHK.TRANS64.TRYWAIT P0, [R8+URZ], R5 ;  /* 0x00000005080075a7 */ /* 0x001064000800017f */
[----:B-1----:R-:W-:Y:S05]  /*12eb0*/  @!P0 NANOSLEEP.SYNCS 0x989680 ;  /* 0x009896800000895d */ /* 0x002fea0003900000 */
[----:B------:R-:W1:Y:S02]  /*12ec0*/  @!P0 SYNCS.PHASECHK.TRANS64 P0, [R8+URZ], R5 ;  /* 0x00000005080085a7 */ /* 0x000e64000800007f */
[----:B-1----:R-:W-:Y:S05]  /*12ed0*/  @!P0 BRA `(.L_x_499) ;  /* 0xfffffffc00f08947 */ /* 0x002fea000383ffff */
[----:B------:R-:W-:Y:S05]  /*12ee0*/  BRA `(.L_x_523) ;  /* 0xfffffff400487947 */ /* 0x000fea000383ffff */
.L_x_500:
[----:B0-----:R0:W1:Y:S02]  /*12ef0*/  SYNCS.PHASECHK.TRANS64.TRYWAIT P0, [R9+URZ], R4 ;  /* 0x00000004090075a7 */ /* 0x001064000800017f */
[----:B-1----:R-:W-:Y:S05]  /*12f00*/  @!P0 NANOSLEEP.SYNCS 0x989680 ;  /* 0x009896800000895d */ /* 0x002fea0003900000 */
[----:B------:R-:W1:Y:S02]  /*12f10*/  @!P0 SYNCS.PHASECHK.TRANS64 P0, [R9+URZ], R4 ;  /* 0x00000004090085a7 */ /* 0x000e64000800007f */
[----:B-1----:R-:W-:Y:S05]  /*12f20*/  @!P0 BRA `(.L_x_500) ;  /* 0xfffffffc00f08947 */ /* 0x002fea000383ffff */
[----:B------:R-:W-:Y:S05]  /*12f30*/  BRA `(.L_x_524) ;  /* 0xfffffff400587947 */ /* 0x000fea000383ffff */
.L_x_501:
[----:B0-----:R0:W1:Y:S02]  /*12f40*/  SYNCS.PHASECHK.TRANS64.TRYWAIT P0, [R8+URZ], R5 ;  /* 0x00000005080075a7 */ /* 0x001064000800017f */
[----:B-1----:R-:W-:Y:S05]  /*12f50*/  @!P0 NANOSLEEP.SYNCS 0x989680 ;  /* 0x009896800000895d */ /* 0x002fea0003900000 */
[----:B------:R-:W1:Y:S02]  /*12f60*/  @!P0 SYNCS.PHASECHK.TRANS64 P0, [R8+URZ], R5 ;  /* 0x00000005080085a7 */ /* 0x000e64000800007f */
[----:B-1----:R-:W-:Y:S05]  /*12f70*/  @!P0 BRA `(.L_x_501) ;  /* 0xfffffffc00f08947 */ /* 0x002fea000383ffff */
[----:B------:R-:W-:Y:S05]  /*12f80*/  BRA `(.L_x_525) ;  /* 0xfffffff400687947 */ /* 0x000fea000383ffff */
.L_x_502:
[----:B0-----:R0:W1:Y:S02]  /*12f90*/  SYNCS.PHASECHK.TRANS64.TRYWAIT P0, [R9+URZ], R4 ;  /* 0x00000004090075a7 */ /* 0x001064000800017f */
[----:B-1----:R-:W-:Y:S05]  /*12fa0*/  @!P0 NANOSLEEP.SYNCS 0x989680 ;  /* 0x009896800000895d */ /* 0x002fea0003900000 */
[----:B------:R-:W1:Y:S02]  /*12fb0*/  @!P0 SYNCS.PHASECHK.TRANS64 P0, [R9+URZ], R4 ;  /* 0x00000004090085a7 */ /* 0x000e64000800007f */
[----:B-1----:R-:W-:Y:S05]  /*12fc0*/  @!P0 BRA `(.L_x_502) ;  /* 0xfffffffc00f08947 */ /* 0x002fea000383ffff */
[----:B------:R-:W-:Y:S05]  /*12fd0*/  BRA `(.L_x_526) ;  /* 0xfffffff400787947 */ /* 0x000fea000383ffff */
.L_x_503:
[----:B0-----:R0:W1:Y:S02]  /*12fe0*/  SYNCS.PHASECHK.TRANS64.TRYWAIT P0, [R8+URZ], R5 ;  /* 0x00000005080075a7 */ /* 0x001064000800017f */
[----:B-1----:R-:W-:Y:S05]  /*12ff0*/  @!P0 NANOSLEEP.SYNCS 0x989680 ;  /* 0x009896800000895d */ /* 0x002fea0003900000 */
[----:B------:R-:W1:Y:S02]  /*13000*/  @!P0 SYNCS.PHASECHK.TRANS64 P0, [R8+URZ], R5 ;  /* 0x00000005080085a7 */ /* 0x000e64000800007f */
[----:B-1----:R-:W-:Y:S05]  /*13010*/  @!P0 BRA `(.L_x_503) ;  /* 0xfffffffc00f08947 */ /* 0x002fea000383ffff */
[----:B------:R-:W-:Y:S05]  /*13020*/  BRA `(.L_x_527) ;  /* 0xfffffff400887947 */ /* 0x000fea000383ffff */
.L_x_504:
[----:B0-----:R0:W1:Y:S02]  /*13030*/  SYNCS.PHASECHK.TRANS64.TRYWAIT P0, [R9+URZ], R4 ;  /* 0x00000004090075a7 */ /* 0x001064000800017f */
[----:B-1----:R-:W-:Y:S05]  /*13040*/  @!P0 NANOSLEEP.SYNCS 0x989680 ;  /* 0x009896800000895d */ /* 0x002fea0003900000 */
[----:B------:R-:W1:Y:S02]  /*13050*/  @!P0 SYNCS.PHASECHK.TRANS64 P0, [R9+URZ], R4 ;  /* 0x00000004090085a7 */ /* 0x000e64000800007f */
[----:B-1----:R-:W-:Y:S05]  /*13060*/  @!P0 BRA `(.L_x_504) ;  /* 0xfffffffc00f08947 */ /* 0x002fea000383ffff */
[----:B------:R-:W-:Y:S05]  /*13070*/  BRA `(.L_x_528) ;  /* 0xfffffff400987947 */ /* 0x000fea000383ffff */
.L_x_505:
[----:B0-----:R0:W1:Y:S02]  /*13080*/  SYNCS.PHASECHK.TRANS64.TRYWAIT P0, [R8+URZ], R5 ;  /* 0x00000005080075a7 */ /* 0x001064000800017f */
[----:B-1----:R-:W-:Y:S05]  /*13090*/  @!P0 NANOSLEEP.SYNCS 0x989680 ;  /* 0x009896800000895d */ /* 0x002fea0003900000 */
[----:B------:R-:W1:Y:S02]  /*130a0*/  @!P0 SYNCS.PHASECHK.TRANS64 P0, [R8+URZ], R5 ;  /* 0x00000005080085a7 */ /* 0x000e64000800007f */
[----:B-1----:R-:W-:Y:S05]  /*130b0*/  @!P0 BRA `(.L_x_505) ;  /* 0xfffffffc00f08947 */ /* 0x002fea000383ffff */
[----:B------:R-:W-:Y:S05]  /*130c0*/  BRA `(.L_x_529) ;  /* 0xfffffff400a87947 */ /* 0x000fea000383ffff */
.L_x_506:
[----:B0-----:R0:W1:Y:S02]  /*130d0*/  SYNCS.PHASECHK.TRANS64.TRYWAIT P0, [R9+URZ], R4 ;  /* 0x00000004090075a7 */ /* 0x001064000800017f */
[----:B-1----:R-:W-:Y:S05]  /*130e0*/  @!P0 NANOSLEEP.SYNCS 0x989680 ;  /* 0x009896800000895d */ /* 0x002fea0003900000 */
[----:B------:R-:W1:Y:S02]  /*130f0*/  @!P0 SYNCS.PHASECHK.TRANS64 P0, [R9+URZ], R4 ;  /* 0x00000004090085a7 */ /* 0x000e64000800007f */
[----:B-1----:R-:W-:Y:S05]  /*13100*/  @!P0 BRA `(.L_x_506) ;  /* 0xfffffffc00f08947 */ /* 0x002fea000383ffff */
[----:B------:R-:W-:Y:S05]  /*13110*/  BRA `(.L_x_530) ;  /* 0xfffffff400b87947 */ /* 0x000fea000383ffff */
.L_x_507:
[----:B0-----:R0:W1:Y:S02]  /*13120*/  SYNCS.PHASECHK.TRANS64.TRYWAIT P0, [R8+URZ], R5 ;  /* 0x00000005080075a7 */ /* 0x001064000800017f */
[----:B-1----:R-:W-:Y:S05]  /*13130*/  @!P0 NANOSLEEP.SYNCS 0x989680 ;  /* 0x009896800000895d */ /* 0x002fea0003900000 */
[----:B------:R-:W1:Y:S02]  /*13140*/  @!P0 SYNCS.PHASECHK.TRANS64 P0, [R8+URZ], R5 ;  /* 0x00000005080085a7 */ /* 0x000e64000800007f */
[----:B-1----:R-:W-:Y:S05]  /*13150*/  @!P0 BRA `(.L_x_507) ;  /* 0xfffffffc00f08947 */ /* 0x002fea000383ffff */
[----:B------:R-:W-:Y:S05]  /*13160*/  BRA `(.L_x_531) ;  /* 0xfffffff400c87947 */ /* 0x000fea000383ffff */
.L_x_508:
[----:B0-----:R0:W1:Y:S02]  /*13170*/  SYNCS.PHASECHK.TRANS64.TRYWAIT P0, [R9+URZ], R4 ;  /* 0x00000004090075a7 */ /* 0x001064000800017f */
[----:B-1----:R-:W-:Y:S05]  /*13180*/  @!P0 NANOSLEEP.SYNCS 0x989680 ;  /* 0x009896800000895d */ /* 0x002fea0003900000 */
[----:B------:R-:W1:Y:S02]  /*13190*/  @!P0 SYNCS.PHASECHK.TRANS64 P0, [R9+URZ], R4 ;  /* 0x00000004090085a7 */ /* 0x000e64000800007f */
[----:B-1----:R-:W-:Y:S05]  /*131a0*/  @!P0 BRA `(.L_x_508) ;  /* 0xfffffffc00f08947 */ /* 0x002fea000383ffff */
[----:B------:R-:W-:Y:S05]  /*131b0*/  BRA `(.L_x_532) ;  /* 0xfffffff400d87947 */ /* 0x000fea000383ffff */
.L_x_509:
[----:B0-----:R0:W1:Y:S02]  /*131c0*/  SYNCS.PHASECHK.TRANS64.TRYWAIT P0, [R8+URZ], R5 ;  /* 0x00000005080075a7 */ /* 0x001064000800017f */
[----:B-1----:R-:W-:Y:S05]  /*131d0*/  @!P0 NANOSLEEP.SYNCS 0x989680 ;  /* 0x009896800000895d */ /* 0x002fea0003900000 */
[----:B------:R-:W1:Y:S02]  /*131e0*/  @!P0 SYNCS.PHASECHK.TRANS64 P0, [R8+URZ], R5 ;  /* 0x00000005080085a7 */ /* 0x000e64000800007f */
[----:B-1----:R-:W-:Y:S05]  /*131f0*/  @!P0 BRA `(.L_x_509) ;  /* 0xfffffffc00f08947 */ /* 0x002fea000383ffff */
[----:B------:R-:W-:Y:S05]  /*13200*/  BRA `(.L_x_533) ;  /* 0xfffffff400e87947 */ /* 0x000fea000383ffff */
.L_x_510:
[----:B0-----:R0:W1:Y:S02]  /*13210*/  SYNCS.PHASECHK.TRANS64.TRYWAIT P0, [R9+URZ], R4 ;  /* 0x00000004090075a7 */ /* 0x001064000800017f */
[----:B-1----:R-:W-:Y:S05]  /*13220*/  @!P0 NANOSLEEP.SYNCS 0x989680 ;  /* 0x009896800000895d */ /* 0x002fea0003900000 */
[----:B------:R-:W1:Y:S02]  /*13230*/  @!P0 SYNCS.PHASECHK.TRANS64 P0, [R9+URZ], R4 ;  /* 0x00000004090085a7 */ /* 0x000e64000800007f */
[----:B-1----:R-:W-:Y:S05]  /*13240*/  @!P0 BRA `(.L_x_510) ;  /* 0xfffffffc00f08947 */ /* 0x002fea000383ffff */
[----:B------:R-:W-:Y:S05]  /*13250*/  BRA `(.L_x_534) ;  /* 0xfffffff400f87947 */ /* 0x000fea000383ffff */
.L_x_511:
[----:B0-----:R0:W1:Y:S02]  /*13260*/  SYNCS.PHASECHK.TRANS64.TRYWAIT P0, [R8+URZ], R5 ;  /* 0x00000005080075a7 */ /* 0x001064000800017f */
[----:B-1----:R-:W-:Y:S05]  /*13270*/  @!P0 NANOSLEEP.SYNCS 0x989680 ;  /* 0x009896800000895d */ /* 0x002fea0003900000 */
[----:B------:R-:W1:Y:S02]  /*13280*/  @!P0 SYNCS.PHASECHK.TRANS64 P0, [R8+URZ], R5 ;  /* 0x00000005080085a7 */ /* 0x000e64000800007f */
[----:B-1----:R-:W-:Y:S05]  /*13290*/  @!P0 BRA `(.L_x_511) ;  /* 0xfffffffc00f08947 */ /* 0x002fea000383ffff */
[----:B------:R-:W-:Y:S05]  /*132a0*/  BRA `(.L_x_535) ;  /* 0xfffffff800087947 */ /* 0x000fea000383ffff */
.L_x_512:
[----:B0-----:R0:W1:Y:S02]  /*132b0*/  SYNCS.PHASECHK.TRANS64.TRYWAIT P0, [R9+URZ], R4 ;  /* 0x00000004090075a7 */ /* 0x001064000800017f */
[----:B-1----:R-:W-:Y:S05]  /*132c0*/  @!P0 NANOSLEEP.SYNCS 0x989680 ;  /* 0x009896800000895d */ /* 0x002fea0003900000 */
[----:B------:R-:W1:Y:S02]  /*132d0*/  @!P0 SYNCS.PHASECHK.TRANS64 P0, [R9+URZ], R4 ;  /* 0x00000004090085a7 */ /* 0x000e64000800007f */
[----:B-1----:R-:W-:Y:S05]  /*132e0*/  @!P0 BRA `(.L_x_512) ;  /* 0xfffffffc00f08947 */ /* 0x002fea000383ffff */
[----:B------:R-:W-:Y:S05]  /*132f0*/  BRA `(.L_x_536) ;  /* 0xfffffff800187947 */ /* 0x000fea000383ffff */
.L_x_513:
[----:B0-----:R0:W1:Y:S02]  /*13300*/  SYNCS.PHASECHK.TRANS64.TRYWAIT P0, [R6+URZ], R5 ;  /* 0x00000005060075a7 */ /* 0x001064000800017f */
[----:B-1----:R-:W-:Y:S05]  /*13310*/  @!P0 NANOSLEEP.SYNCS 0x989680 ;  /* 0x009896800000895d */ /* 0x002fea0003900000 */
[----:B------:R-:W1:Y:S02]  /*13320*/  @!P0 SYNCS.PHASECHK.TRANS64 P0, [R6+URZ], R5 ;  /* 0x00000005060085a7 */ /* 0x000e64000800007f */
[----:B-1----:R-:W-:Y:S05]  /*13330*/  @!P0 BRA `(.L_x_513) ;  /* 0xfffffffc00f08947 */ /* 0x002fea000383ffff */
[----:B------:R-:W-:Y:S05]  /*13340*/  BRA `(.L_x_537) ;  /* 0xfffffff800207947 */ /* 0x000fea000383ffff */
.L_x_538:
[----:B------:R-:W-:-:S00]  /*13350*/  BRA `(.L_x_538) ;  /* 0xfffffffc00fc7947 */ /* 0x000fc0000383ffff */
[----:B------:R-:W-:-:S00]  /*13360*/  NOP ;  /* 0x0000000000007918 */ /* 0x000fc00000000000 */
        /* <DEDUP_REMOVED lines=9> */
.L_x_539:


//--------------------- .nv.global.init           --------------------------
	.section	.nv.global.init,"aw",@progbits
.nv.global.init:
	.type		$str$22,@object
	.size		$str$22,($str$23 - $str$22)
$str$22:
        /*0000*/ 	.byte	0x6b, 0x5f, 0x74, 0x69, 0x6c, 0x65, 0x5f, 0x63, 0x6f, 0x75, 0x6e, 0x74, 0x20, 0x3e, 0x3d, 0x20
        /*0010*/ 	.byte	0x31, 0x00
	.type		$str$23,@object
	.size		$str$23,(__unnamed_1 - $str$23)
$str$23:
        /*0012*/ 	.byte	0x2f, 0x74, 0x6d, 0x70, 0x2f, 0x63, 0x75, 0x74, 0x6c, 0x61, 0x73, 0x73, 0x5f, 0x73, 0x77, 0x65
        /*0022*/ 	.byte	0x65, 0x70, 0x5f, 0x73, 0x72, 0x63, 0x2f, 0x69, 0x6e, 0x63, 0x6c, 0x75, 0x64, 0x65, 0x2f, 0x63
        /*0032*/ 	.byte	0x75, 0x74, 0x6c, 0x61, 0x73, 0x73, 0x2f, 0x67, 0x65, 0x6d, 0x6d, 0x2f, 0x63, 0x6f, 0x6c, 0x6c
        /*0042*/ 	.byte	0x65, 0x63, 0x74, 0x69, 0x76, 0x65, 0x2f, 0x73, 0x6d, 0x39, 0x30, 0x5f, 0x6d, 0x6d, 0x61, 0x5f
        /*0052*/ 	.byte	0x74, 0x6d, 0x61, 0x5f, 0x67, 0x6d, 0x6d, 0x61, 0x5f, 0x73, 0x73, 0x5f, 0x77, 0x61, 0x72, 0x70
        /*0062*/ 	.byte	0x73, 0x70, 0x65, 0x63, 0x69, 0x61, 0x6c, 0x69, 0x7a, 0x65, 0x64, 0x2e, 0x68, 0x70, 0x70, 0x00
	.type		__unnamed_1,@object
	.size		__unnamed_1,(.L_0 - __unnamed_1)
__unnamed_1:
        /* <DEDUP_REMOVED lines=180> */
        /*0bb2*/ 	.byte	0x65, 0x3a, 0x3a, 0x69, 0x64, 0x65, 0x6e, 0x74, 0x69, 0x74, 0x79, 0x5d, 0x00
.L_0:


//--------------------- .nv.shared._ZN7cutlass13device_kernelINS_4gemm6kernel13GemmUniversalIN4cute5tupleIJiiiiEEENS1_10collective13CollectiveMmaINS1_34MainloopSm90TmaGmmaWarpSpecializedILi17ENS5_IJNS4_1CILi1EEESB_SB_EEENS1_35KernelTmaWarpSpecializedCooperativeEEENS5_IJNSA_ILi192EEENSA_ILi224EEENSA_ILi16EEEEEENS_6half_tENS5_IJlSB_lEEESJ_SK_NS4_8TiledMMAINS4_8MMA_AtomIJNS4_4SM904GMMA25MMA_64x32x16_F32F16F16_SSILNSO_5MajorE0ELSQ_0ELNSO_7ScaleInE1ELSR_1EEEEEENS4_6LayoutINS5_IJNSA_ILi2EEESB_SB_EEENS5_IJSB_NSA_ILi0EEESX_EEEEENS5_IJNS4_10UnderscoreES10_S10_EEEEENS4_13SM90_TMA_LOADENS4_14ComposedLayoutINS4_7SwizzleILi1ELi4ELi3EEENS4_18smem_ptr_flag_bitsILi16EEENSU_INS5_IJNSA_ILi8EEESH_EEENS5_IJSH_SB_EEEEEEEvNS4_8identityES13_S1D_vS1E_EENS_8epilogue10collective6detail29Sm90TmaWarpSpecializedAdapterINS1H_15DefaultEpilogueISJ_SK_SK_NS1G_6thread17LinearCombinationISJ_Li1EffLNS1L_9ScaleType4KindE0ELNS_15FloatRoundStyleE2ESJ_EENS1_15EpilogueDefaultEEEEEvvEEEEvNT_6ParamsE --------------------------
	.section	.nv.shared._ZN7cutlass13device_kernelINS_4gemm6kernel13GemmUniversalIN4cute5tupleIJiiiiEEENS1_10collective13CollectiveMmaINS1_34MainloopSm90TmaGmmaWarpSpecializedILi17ENS5_IJNS4_1CILi1EEESB_SB_EEENS1_35KernelTmaWarpSpecializedCooperativeEEENS5_IJNSA_ILi192EEENSA_ILi224EEENSA_ILi16EEEEEENS_6half_tENS5_IJlSB_lEEESJ_SK_NS4_8TiledMMAINS4_8MMA_AtomIJNS4_4SM904GMMA25MMA_64x32x16_F32F16F16_SSILNSO_5MajorE0ELSQ_0ELNSO_7ScaleInE1ELSR_1EEEEEENS4_6LayoutINS5_IJNSA_ILi2EEESB_SB_EEENS5_IJSB_NSA_ILi0EEESX_EEEEENS5_IJNS4_10UnderscoreES10_S10_EEEEENS4_13SM90_TMA_LOADENS4_14ComposedLayoutINS4_7SwizzleILi1ELi4ELi3EEENS4_18smem_ptr_flag_bitsILi16EEENSU_INS5_IJNSA_ILi8EEESH_EEENS5_IJSH_SB_EEEEEEEvNS4_8identityES13_S1D_vS1E_EENS_8epilogue10collective6detail29Sm90TmaWarpSpecializedAdapterINS1H_15DefaultEpilogueISJ_SK_SK_NS1G_6thread17LinearCombinationISJ_Li1EffLNS1L_9ScaleType4KindE0ELNS_15FloatRoundStyleE2ESJ_EENS1_15EpilogueDefaultEEEEEvvEEEEvNT_6ParamsE,"aw",@nobits
	.sectionflags	@""
	.align	16
	.zero		1024


//--------------------- .nv.shared.reserved.0     --------------------------
	.section	.nv.shared.reserved.0,"aw",@nobits
	.weak		__nv_reservedSMEM_offset_0_alias
	.size		__nv_reservedSMEM_offset_0_alias, 0, 0
	.other		__nv_reservedSMEM_offset_0_alias,@"STO_CUDA_RESERVED_SHARED STV_DEFAULT"
__nv_reservedSMEM_offset_0_alias:
	.zero		0


//--------------------- .nv.global                --------------------------
	.section	.nv.global,"aw",@nobits
.nv.global:
	.type		_ZN40_INTERNAL_ceb9a477_4_k_cu_9d704263_130584cute1_E,@object
	.size		_ZN40_INTERNAL_ceb9a477_4_k_cu_9d704263_130584cute1_E,(_ZN40_INTERNAL_ceb9a477_4_k_cu_9d704263_130584cuda3std3__45__cpo6cbeginE - _ZN40_INTERNAL_ceb9a477_4_k_cu_9d704263_130584cute1_E)
_ZN40_INTERNAL_ceb9a477_4_k_cu_9d704263_130584cute1_E:
	.zero		1
	.type		_ZN40_INTERNAL_ceb9a477_4_k_cu_9d704263_130584cuda3std3__45__cpo6cbeginE,@object
	.size		_ZN40_INTERNAL_ceb9a477_4_k_cu_9d704263_130584cuda3std3__45__cpo6cbeginE,(_ZN40_INTERNAL_ceb9a477_4_k_cu_9d704263_130584cuda3std3__48in_placeE - _ZN40_INTERNAL_ceb9a477_4_k_cu_9d704263_130584cuda3std3__45__cpo6cbeginE)
_ZN40_INTERNAL_ceb9a477_4_k_cu_9d704263_130584cuda3std3__45__cpo6cbeginE:
	.zero		1
	.type		_ZN40_INTERNAL_ceb9a477_4_k_cu_9d704263_130584cuda3std3__48in_placeE,@object
	.size		_ZN40_INTERNAL_ceb9a477_4_k_cu_9d704263_130584cuda3std3__48in_placeE,(_ZN40_INTERNAL_ceb9a477_4_k_cu_9d704263_130584cuda3std6ranges3__45__cpo9iter_moveE - _ZN40_INTERNAL_ceb9a477_4_k_cu_9d704263_130584cuda3std3__48in_placeE)
_ZN40_INTERNAL_ceb9a477_4_k_cu_9d704263_130584cuda3std3__48in_placeE:
	.zero		1
	.type		_ZN40_INTERNAL_ceb9a477_4_k_cu_9d704263_130584cuda3std6ranges3__45__cpo9iter_moveE,@object
	.size		_ZN40_INTERNAL_ceb9a477_4_k_cu_9d704263_130584cuda3std6ranges3__45__cpo9iter_moveE,(_ZN40_INTERNAL_ceb9a477_4_k_cu_9d704263_130584cuda3std3__45__cpo5beginE - _ZN40_INTERNAL_ceb9a477_4_k_cu_9d704263_130584cuda3std6ranges3__45__cpo9iter_moveE)
_ZN40_INTERNAL_ceb9a477_4_k_cu_9d704263_130584cuda3std6ranges3__45__cpo9iter_moveE:
	.zero		1
	.type		_ZN40_INTERNAL_ceb9a477_4_k_cu_9d704263_130584cuda3std3__45__cpo5beginE,@object
	.size		_ZN40_INTERNAL_ceb9a477_4_k_cu_9d704263_130584cuda3std3__45__cpo5beginE,(_ZN40_INTERNAL_ceb9a477_4_k_cu_9d704263_130584cuda3std3__442_GLOBAL__N__ceb9a477_4_k_cu_9d704263_130586ignoreE - _ZN40_INTERNAL_ceb9a477_4_k_cu_9d704263_130584cuda3std3__45__cpo5beginE)
_ZN40_INTERNAL_ceb9a477_4_k_cu_9d704263_130584cuda3std3__45__cpo5beginE:
	.zero		1
	.type		_ZN40_INTERNAL_ceb9a477_4_k_cu_9d704263_130584cuda3std3__442_GLOBAL__N__ceb9a477_4_k_cu_9d704263_130586ignoreE,@object
	.size		_ZN40_INTERNAL_ceb9a477_4_k_cu_9d704263_130584cuda3std3__442_GLOBAL__N__ceb9a477_4_k_cu_9d704263_130586ignoreE,(_ZN40_INTERNAL_ceb9a477_4_k_cu_9d704263_130584cute7productE - _ZN40_INTERNAL_ceb9a477_4_k_cu_9d704263_130584cuda3std3__442_GLOBAL__N__ceb9a477_4_k_cu_9d704263_130586ignoreE)
_ZN40_INTERNAL_ceb9a477_4_k_cu_9d704263_130584cuda3std3__442_GLOBAL__N__ceb9a477_4_k_cu_9d704263_130586ignoreE:
	.zero		1
	.type		_ZN40_INTERNAL_ceb9a477_4_k_cu_9d704263_130584cute7productE,@object
	.size		_ZN40_INTERNAL_ceb9a477_4_k_cu_9d704263_130584cute7productE,(_ZN40_INTERNAL_ceb9a477_4_k_cu_9d704263_130584cuda3std3__45__cpo3endE - _ZN40_INTERNAL_ceb9a477_4_k_cu_9d704263_130584cute7productE)
_ZN40_INTERNAL_ceb9a477_4_k_cu_9d704263_130584cute7productE:
	.zero		1
	.type		_ZN40_INTERNAL_ceb9a477_4_k_cu_9d704263_130584cuda3std3__45__cpo3endE,@object
	.size		_ZN40_INTERNAL_ceb9a477_4_k_cu_9d704263_130584cuda3std3__45__cpo3endE,(_ZN40_INTERNAL_ceb9a477_4_k_cu_9d704263_130584cuda3std3__419piecewise_constructE - _ZN40_INTERNAL_ceb9a477_4_k_cu_9d704263_130584cuda3std3__45__cpo3endE)
_ZN40_INTERNAL_ceb9a477_4_k_cu_9d704263_130584cuda3std3__45__cpo3endE:
	.zero		1
	.type		_ZN40_INTERNAL_ceb9a477_4_k_cu_9d704263_130584cuda3std3__419piecewise_constructE,@object
	.size		_ZN40_INTERNAL_ceb9a477_4_k_cu_9d704263_130584cuda3std3__419piecewise_constructE,(_ZN40_INTERNAL_ceb9a477_4_k_cu_9d704263_130584cuda3std3__45__cpo4cendE - _ZN40_INTERNAL_ceb9a477_4_k_cu_9d704263_130584cuda3std3__419piecewise_constructE)
_ZN40_INTERNAL_ceb9a477_4_k_cu_9d704263_130584cuda3std3__419piecewise_constructE:
	.zero		1
	.type		_ZN40_INTERNAL_ceb9a477_4_k_cu_9d704263_130584cuda3std3__45__cpo4cendE,@object
	.size		_ZN40_INTERNAL_ceb9a477_4_k_cu_9d704263_130584cuda3std3__45__cpo4cendE,(_ZN40_INTERNAL_ceb9a477_4_k_cu_9d704263_130584cuda3std6ranges3__45__cpo4swapE - _ZN40_INTERNAL_ceb9a477_4_k_cu_9d704263_130584cuda3std3__45__cpo4cendE)
_ZN40_INTERNAL_ceb9a477_4_k_cu_9d704263_130584cuda3std3__45__cpo4cendE:
	.zero		1
	.type		_ZN40_INTERNAL_ceb9a477_4_k_cu_9d704263_130584cuda3std6ranges3__45__cpo4swapE,@object
	.size		_ZN40_INTERNAL_ceb9a477_4_k_cu_9d704263_130584cuda3std6ranges3__45__cpo4swapE,(.L_8 - _ZN40_INTERNAL_ceb9a477_4_k_cu_9d704263_130584cuda3std6ranges3__45__cpo4swapE)
_ZN40_INTERNAL_ceb9a477_4_k_cu_9d704263_130584cuda3std6ranges3__45__cpo4swapE:
	.zero		1
.L_8:


//--------------------- .nv.constant0._ZN7cutlass13device_kernelINS_4gemm6kernel13GemmUniversalIN4cute5tupleIJiiiiEEENS1_10collective13CollectiveMmaINS1_34MainloopSm90TmaGmmaWarpSpecializedILi17ENS5_IJNS4_1CILi1EEESB_SB_EEENS1_35KernelTmaWarpSpecializedCooperativeEEENS5_IJNSA_ILi192EEENSA_ILi224EEENSA_ILi16EEEEEENS_6half_tENS5_IJlSB_lEEESJ_SK_NS4_8TiledMMAINS4_8MMA_AtomIJNS4_4SM904GMMA25MMA_64x32x16_F32F16F16_SSILNSO_5MajorE0ELSQ_0ELNSO_7ScaleInE1ELSR_1EEEEEENS4_6LayoutINS5_IJNSA_ILi2EEESB_SB_EEENS5_IJSB_NSA_ILi0EEESX_EEEEENS5_IJNS4_10UnderscoreES10_S10_EEEEENS4_13SM90_TMA_LOADENS4_14ComposedLayoutINS4_7SwizzleILi1ELi4ELi3EEENS4_18smem_ptr_flag_bitsILi16EEENSU_INS5_IJNSA_ILi8EEESH_EEENS5_IJSH_SB_EEEEEEEvNS4_8identityES13_S1D_vS1E_EENS_8epilogue10collective6detail29Sm90TmaWarpSpecializedAdapterINS1H_15DefaultEpilogueISJ_SK_SK_NS1G_6thread17LinearCombinationISJ_Li1EffLNS1L_9ScaleType4KindE0ELNS_15FloatRoundStyleE2ESJ_EENS1_15EpilogueDefaultEEEEEvvEEEEvNT_6ParamsE --------------------------
	.section	.nv.constant0._ZN7cutlass13device_kernelINS_4gemm6kernel13GemmUniversalIN4cute5tupleIJiiiiEEENS1_10collective13CollectiveMmaINS1_34MainloopSm90TmaGmmaWarpSpecializedILi17ENS5_IJNS4_1CILi1EEESB_SB_EEENS1_35KernelTmaWarpSpecializedCooperativeEEENS5_IJNSA_ILi192EEENSA_ILi224EEENSA_ILi16EEEEEENS_6half_tENS5_IJlSB_lEEESJ_SK_NS4_8TiledMMAINS4_8MMA_AtomIJNS4_4SM904GMMA25MMA_64x32x16_F32F16F16_SSILNSO_5MajorE0ELSQ_0ELNSO_7ScaleInE1ELSR_1EEEEEENS4_6LayoutINS5_IJNSA_ILi2EEESB_SB_EEENS5_IJSB_NSA_ILi0EEESX_EEEEENS5_IJNS4_10UnderscoreES10_S10_EEEEENS4_13SM90_TMA_LOADENS4_14ComposedLayoutINS4_7SwizzleILi1ELi4ELi3EEENS4_18smem_ptr_flag_bitsILi16EEENSU_INS5_IJNSA_ILi8EEESH_EEENS5_IJSH_SB_EEEEEEEvNS4_8identityES13_S1D_vS1E_EENS_8epilogue10collective6detail29Sm90TmaWarpSpecializedAdapterINS1H_15DefaultEpilogueISJ_SK_SK_NS1G_6thread17LinearCombinationISJ_Li1EffLNS1L_9ScaleType4KindE0ELNS_15FloatRoundStyleE2ESJ_EENS1_15EpilogueDefaultEEEEEvvEEEEvNT_6ParamsE,"a",@progbits
	.sectionflags	@""
	.align	4
.nv.constant0._ZN7cutlass13device_kernelINS_4gemm6kernel13GemmUniversalIN4cute5tupleIJiiiiEEENS1_10collective13CollectiveMmaINS1_34MainloopSm90TmaGmmaWarpSpecializedILi17ENS5_IJNS4_1CILi1EEESB_SB_EEENS1_35KernelTmaWarpSpecializedCooperativeEEENS5_IJNSA_ILi192EEENSA_ILi224EEENSA_ILi16EEEEEENS_6half_tENS5_IJlSB_lEEESJ_SK_NS4_8TiledMMAINS4_8MMA_AtomIJNS4_4SM904GMMA25MMA_64x32x16_F32F16F16_SSILNSO_5MajorE0ELSQ_0ELNSO_7ScaleInE1ELSR_1EEEEEENS4_6LayoutINS5_IJNSA_ILi2EEESB_SB_EEENS5_IJSB_NSA_ILi0EEESX_EEEEENS5_IJNS4_10UnderscoreES10_S10_EEEEENS4_13SM90_TMA_LOADENS4_14ComposedLayoutINS4_7SwizzleILi1ELi4ELi3EEENS4_18smem_ptr_flag_bitsILi16EEENSU_INS5_IJNSA_ILi8EEESH_EEENS5_IJSH_SB_EEEEEEEvNS4_8identityES13_S1D_vS1E_EENS_8epilogue10collective6detail29Sm90TmaWarpSpecializedAdapterINS1H_15DefaultEpilogueISJ_SK_SK_NS1G_6thread17LinearCombinationISJ_Li1EffLNS1L_9ScaleType4KindE0ELNS_15FloatRoundStyleE2ESJ_EENS1_15EpilogueDefaultEEEEEvvEEEEvNT_6ParamsE:
	.zero		1664


//--------------------- SYMBOLS --------------------------

	.type		.nv.reservedSmem.offset0,@object
	.size		.nv.reservedSmem.offset0,0x4
	.type		__assertfail,@function
